//
// Generated by NVIDIA NVVM Compiler
//
// Compiler Build ID: CL-36424714
// Cuda compilation tools, release 13.0, V13.0.88
// Based on NVVM 20.0.0
//

.version 9.0
.target sm_100
.address_size 64

	// .globl	_ZN3cub18CUB_300001_SM_10006detail11EmptyKernelIvEEvv
.global .align 1 .b8 _ZN30_INTERNAL_6cbd75b9_4_k_cu_main4cuda3std3__45__cpo5beginE[1];
.global .align 1 .b8 _ZN30_INTERNAL_6cbd75b9_4_k_cu_main4cuda3std3__45__cpo3endE[1];
.global .align 1 .b8 _ZN30_INTERNAL_6cbd75b9_4_k_cu_main4cuda3std3__45__cpo6cbeginE[1];
.global .align 1 .b8 _ZN30_INTERNAL_6cbd75b9_4_k_cu_main4cuda3std3__45__cpo4cendE[1];
.global .align 1 .b8 _ZN30_INTERNAL_6cbd75b9_4_k_cu_main4cuda3std3__45__cpo6rbeginE[1];
.global .align 1 .b8 _ZN30_INTERNAL_6cbd75b9_4_k_cu_main4cuda3std3__45__cpo4rendE[1];
.global .align 1 .b8 _ZN30_INTERNAL_6cbd75b9_4_k_cu_main4cuda3std3__45__cpo7crbeginE[1];
.global .align 1 .b8 _ZN30_INTERNAL_6cbd75b9_4_k_cu_main4cuda3std3__45__cpo5crendE[1];
.global .align 1 .b8 _ZN30_INTERNAL_6cbd75b9_4_k_cu_main4cuda3std3__432_GLOBAL__N__6cbd75b9_4_k_cu_main6ignoreE[1];
.global .align 1 .b8 _ZN30_INTERNAL_6cbd75b9_4_k_cu_main4cuda3std3__419piecewise_constructE[1];
.global .align 1 .b8 _ZN30_INTERNAL_6cbd75b9_4_k_cu_main4cuda3std3__48in_placeE[1];
.global .align 1 .b8 _ZN30_INTERNAL_6cbd75b9_4_k_cu_main4cuda3std3__420unreachable_sentinelE[1];
.global .align 1 .b8 _ZN30_INTERNAL_6cbd75b9_4_k_cu_main4cuda3std3__47nulloptE[1];
.global .align 1 .b8 _ZN30_INTERNAL_6cbd75b9_4_k_cu_main4cuda3std3__48unexpectE[1];
.global .align 1 .b8 _ZN30_INTERNAL_6cbd75b9_4_k_cu_main4cuda3std6ranges3__45__cpo4swapE[1];
.global .align 1 .b8 _ZN30_INTERNAL_6cbd75b9_4_k_cu_main4cuda3std6ranges3__45__cpo9iter_moveE[1];
.global .align 1 .b8 _ZN30_INTERNAL_6cbd75b9_4_k_cu_main4cuda3std6ranges3__45__cpo5beginE[1];
.global .align 1 .b8 _ZN30_INTERNAL_6cbd75b9_4_k_cu_main4cuda3std6ranges3__45__cpo3endE[1];
.global .align 1 .b8 _ZN30_INTERNAL_6cbd75b9_4_k_cu_main4cuda3std6ranges3__45__cpo6cbeginE[1];
.global .align 1 .b8 _ZN30_INTERNAL_6cbd75b9_4_k_cu_main4cuda3std6ranges3__45__cpo4cendE[1];
.global .align 1 .b8 _ZN30_INTERNAL_6cbd75b9_4_k_cu_main4cuda3std6ranges3__45__cpo7advanceE[1];
.global .align 1 .b8 _ZN30_INTERNAL_6cbd75b9_4_k_cu_main4cuda3std6ranges3__45__cpo9iter_swapE[1];
.global .align 1 .b8 _ZN30_INTERNAL_6cbd75b9_4_k_cu_main4cuda3std6ranges3__45__cpo4nextE[1];
.global .align 1 .b8 _ZN30_INTERNAL_6cbd75b9_4_k_cu_main4cuda3std6ranges3__45__cpo4prevE[1];
.global .align 1 .b8 _ZN30_INTERNAL_6cbd75b9_4_k_cu_main4cuda3std6ranges3__45__cpo4dataE[1];
.global .align 1 .b8 _ZN30_INTERNAL_6cbd75b9_4_k_cu_main4cuda3std6ranges3__45__cpo5cdataE[1];
.global .align 1 .b8 _ZN30_INTERNAL_6cbd75b9_4_k_cu_main4cuda3std6ranges3__45__cpo4sizeE[1];
.global .align 1 .b8 _ZN30_INTERNAL_6cbd75b9_4_k_cu_main4cuda3std6ranges3__45__cpo5ssizeE[1];
.global .align 1 .b8 _ZN30_INTERNAL_6cbd75b9_4_k_cu_main4cuda3std6ranges3__45__cpo8distanceE[1];
.global .align 1 .b8 _ZN30_INTERNAL_6cbd75b9_4_k_cu_main6thrust24THRUST_300001_SM_1000_NS8cuda_cub3parE[1];
.global .align 1 .b8 _ZN30_INTERNAL_6cbd75b9_4_k_cu_main6thrust24THRUST_300001_SM_1000_NS8cuda_cub10par_nosyncE[1];
.global .align 1 .b8 _ZN30_INTERNAL_6cbd75b9_4_k_cu_main6thrust24THRUST_300001_SM_1000_NS6system6detail10sequential3seqE[1];
.global .align 1 .b8 _ZN30_INTERNAL_6cbd75b9_4_k_cu_main6thrust24THRUST_300001_SM_1000_NS12placeholders2_1E[1];
.global .align 1 .b8 _ZN30_INTERNAL_6cbd75b9_4_k_cu_main6thrust24THRUST_300001_SM_1000_NS12placeholders2_2E[1];
.global .align 1 .b8 _ZN30_INTERNAL_6cbd75b9_4_k_cu_main6thrust24THRUST_300001_SM_1000_NS12placeholders2_3E[1];
.global .align 1 .b8 _ZN30_INTERNAL_6cbd75b9_4_k_cu_main6thrust24THRUST_300001_SM_1000_NS12placeholders2_4E[1];
.global .align 1 .b8 _ZN30_INTERNAL_6cbd75b9_4_k_cu_main6thrust24THRUST_300001_SM_1000_NS12placeholders2_5E[1];
.global .align 1 .b8 _ZN30_INTERNAL_6cbd75b9_4_k_cu_main6thrust24THRUST_300001_SM_1000_NS12placeholders2_6E[1];
.global .align 1 .b8 _ZN30_INTERNAL_6cbd75b9_4_k_cu_main6thrust24THRUST_300001_SM_1000_NS12placeholders2_7E[1];
.global .align 1 .b8 _ZN30_INTERNAL_6cbd75b9_4_k_cu_main6thrust24THRUST_300001_SM_1000_NS12placeholders2_8E[1];
.global .align 1 .b8 _ZN30_INTERNAL_6cbd75b9_4_k_cu_main6thrust24THRUST_300001_SM_1000_NS12placeholders2_9E[1];
.global .align 1 .b8 _ZN30_INTERNAL_6cbd75b9_4_k_cu_main6thrust24THRUST_300001_SM_1000_NS12placeholders3_10E[1];
.global .align 1 .b8 _ZN30_INTERNAL_6cbd75b9_4_k_cu_main6thrust24THRUST_300001_SM_1000_NS3seqE[1];

.visible .entry _ZN3cub18CUB_300001_SM_10006detail11EmptyKernelIvEEvv()
{


	ret;

}
	// .globl	_ZN3cub18CUB_300001_SM_10006detail8for_each13static_kernelINS2_12policy_hub_t12policy_500_tEmN6thrust24THRUST_300001_SM_1000_NS8cuda_cub20__uninitialized_fill7functorINS7_10device_ptrIdEEdEEEEvT0_T1_
.visible .entry _ZN3cub18CUB_300001_SM_10006detail8for_each13static_kernelINS2_12policy_hub_t12policy_500_tEmN6thrust24THRUST_300001_SM_1000_NS8cuda_cub20__uninitialized_fill7functorINS7_10device_ptrIdEEdEEEEvT0_T1_(
	.param .u64 _ZN3cub18CUB_300001_SM_10006detail8for_each13static_kernelINS2_12policy_hub_t12policy_500_tEmN6thrust24THRUST_300001_SM_1000_NS8cuda_cub20__uninitialized_fill7functorINS7_10device_ptrIdEEdEEEEvT0_T1__param_0,
	.param .align 8 .b8 _ZN3cub18CUB_300001_SM_10006detail8for_each13static_kernelINS2_12policy_hub_t12policy_500_tEmN6thrust24THRUST_300001_SM_1000_NS8cuda_cub20__uninitialized_fill7functorINS7_10device_ptrIdEEdEEEEvT0_T1__param_1[16]
)
.maxntid 256
{
	.reg .pred 	%p<4>;
	.reg .b32 	%r<5>;
	.reg .b64 	%rd<16>;
	.reg .b64 	%fd<3>;

	ld.param.f64 	%fd2, [_ZN3cub18CUB_300001_SM_10006detail8for_each13static_kernelINS2_12policy_hub_t12policy_500_tEmN6thrust24THRUST_300001_SM_1000_NS8cuda_cub20__uninitialized_fill7functorINS7_10device_ptrIdEEdEEEEvT0_T1__param_1+8];
	ld.param.u64 	%rd4, [_ZN3cub18CUB_300001_SM_10006detail8for_each13static_kernelINS2_12policy_hub_t12policy_500_tEmN6thrust24THRUST_300001_SM_1000_NS8cuda_cub20__uninitialized_fill7functorINS7_10device_ptrIdEEdEEEEvT0_T1__param_1];
	ld.param.u64 	%rd5, [_ZN3cub18CUB_300001_SM_10006detail8for_each13static_kernelINS2_12policy_hub_t12policy_500_tEmN6thrust24THRUST_300001_SM_1000_NS8cuda_cub20__uninitialized_fill7functorINS7_10device_ptrIdEEdEEEEvT0_T1__param_0];
	mov.u32 	%r2, %ctaid.x;
	mul.wide.u32 	%rd1, %r2, 512;
	sub.s64 	%rd2, %rd5, %rd1;
	setp.lt.u64 	%p1, %rd2, 512;
	@%p1 bra 	$L__BB1_2;
	mov.u32 	%r4, %tid.x;
	cvta.to.global.u64 	%rd11, %rd4;
	cvt.u64.u32 	%rd12, %r4;
	add.s64 	%rd13, %rd1, %rd12;
	shl.b64 	%rd14, %rd13, 3;
	add.s64 	%rd15, %rd11, %rd14;
	st.global.f64 	[%rd15], %fd2;
	st.global.f64 	[%rd15+2048], %fd2;
	bra.uni 	$L__BB1_6;
$L__BB1_2:
	cvta.to.global.u64 	%rd6, %rd4;
	mov.u32 	%r1, %tid.x;
	cvt.u64.u32 	%rd7, %r1;
	setp.le.u64 	%p2, %rd2, %rd7;
	add.s64 	%rd8, %rd1, %rd7;
	shl.b64 	%rd9, %rd8, 3;
	add.s64 	%rd3, %rd6, %rd9;
	@%p2 bra 	$L__BB1_4;
	st.global.f64 	[%rd3], %fd2;
$L__BB1_4:
	add.s32 	%r3, %r1, 256;
	cvt.u64.u32 	%rd10, %r3;
	setp.le.u64 	%p3, %rd2, %rd10;
	@%p3 bra 	$L__BB1_6;
	st.global.f64 	[%rd3+2048], %fd2;
$L__BB1_6:
	ret;

}
	// .globl	_ZN3cub18CUB_300001_SM_10006detail9transform16transform_kernelINS2_10policy_hubILb1EN4cuda3std3__45tupleIJN6thrust24THRUST_300001_SM_1000_NS17counting_iteratorIiNSA_11use_defaultESC_SC_EEEEEE10policy1000Ei10MediaMovelNSA_6detail15normal_iteratorINSA_10device_ptrIdEEEEJSD_EEEvT0_iT1_T2_DpNS2_10kernel_argIT3_EE
.visible .entry _ZN3cub18CUB_300001_SM_10006detail9transform16transform_kernelINS2_10policy_hubILb1EN4cuda3std3__45tupleIJN6thrust24THRUST_300001_SM_1000_NS17counting_iteratorIiNSA_11use_defaultESC_SC_EEEEEE10policy1000Ei10MediaMovelNSA_6detail15normal_iteratorINSA_10device_ptrIdEEEEJSD_EEEvT0_iT1_T2_DpNS2_10kernel_argIT3_EE(
	.param .u32 _ZN3cub18CUB_300001_SM_10006detail9transform16transform_kernelINS2_10policy_hubILb1EN4cuda3std3__45tupleIJN6thrust24THRUST_300001_SM_1000_NS17counting_iteratorIiNSA_11use_defaultESC_SC_EEEEEE10policy1000Ei10MediaMovelNSA_6detail15normal_iteratorINSA_10device_ptrIdEEEEJSD_EEEvT0_iT1_T2_DpNS2_10kernel_argIT3_EE_param_0,
	.param .u32 _ZN3cub18CUB_300001_SM_10006detail9transform16transform_kernelINS2_10policy_hubILb1EN4cuda3std3__45tupleIJN6thrust24THRUST_300001_SM_1000_NS17counting_iteratorIiNSA_11use_defaultESC_SC_EEEEEE10policy1000Ei10MediaMovelNSA_6detail15normal_iteratorINSA_10device_ptrIdEEEEJSD_EEEvT0_iT1_T2_DpNS2_10kernel_argIT3_EE_param_1,
	.param .align 8 .b8 _ZN3cub18CUB_300001_SM_10006detail9transform16transform_kernelINS2_10policy_hubILb1EN4cuda3std3__45tupleIJN6thrust24THRUST_300001_SM_1000_NS17counting_iteratorIiNSA_11use_defaultESC_SC_EEEEEE10policy1000Ei10MediaMovelNSA_6detail15normal_iteratorINSA_10device_ptrIdEEEEJSD_EEEvT0_iT1_T2_DpNS2_10kernel_argIT3_EE_param_2[8],
	.param .align 8 .b8 _ZN3cub18CUB_300001_SM_10006detail9transform16transform_kernelINS2_10policy_hubILb1EN4cuda3std3__45tupleIJN6thrust24THRUST_300001_SM_1000_NS17counting_iteratorIiNSA_11use_defaultESC_SC_EEEEEE10policy1000Ei10MediaMovelNSA_6detail15normal_iteratorINSA_10device_ptrIdEEEEJSD_EEEvT0_iT1_T2_DpNS2_10kernel_argIT3_EE_param_3[8],
	.param .align 8 .b8 _ZN3cub18CUB_300001_SM_10006detail9transform16transform_kernelINS2_10policy_hubILb1EN4cuda3std3__45tupleIJN6thrust24THRUST_300001_SM_1000_NS17counting_iteratorIiNSA_11use_defaultESC_SC_EEEEEE10policy1000Ei10MediaMovelNSA_6detail15normal_iteratorINSA_10device_ptrIdEEEEJSD_EEEvT0_iT1_T2_DpNS2_10kernel_argIT3_EE_param_4[16]
)
.maxntid 128
{
	.reg .pred 	%p<21>;
	.reg .b32 	%r<97>;
	.reg .b64 	%rd<99>;
	.reg .b64 	%fd<145>;

	ld.param.u32 	%r1, [_ZN3cub18CUB_300001_SM_10006detail9transform16transform_kernelINS2_10policy_hubILb1EN4cuda3std3__45tupleIJN6thrust24THRUST_300001_SM_1000_NS17counting_iteratorIiNSA_11use_defaultESC_SC_EEEEEE10policy1000Ei10MediaMovelNSA_6detail15normal_iteratorINSA_10device_ptrIdEEEEJSD_EEEvT0_iT1_T2_DpNS2_10kernel_argIT3_EE_param_4];
	ld.param.u32 	%r36, [_ZN3cub18CUB_300001_SM_10006detail9transform16transform_kernelINS2_10policy_hubILb1EN4cuda3std3__45tupleIJN6thrust24THRUST_300001_SM_1000_NS17counting_iteratorIiNSA_11use_defaultESC_SC_EEEEEE10policy1000Ei10MediaMovelNSA_6detail15normal_iteratorINSA_10device_ptrIdEEEEJSD_EEEvT0_iT1_T2_DpNS2_10kernel_argIT3_EE_param_0];
	ld.param.u64 	%rd5, [_ZN3cub18CUB_300001_SM_10006detail9transform16transform_kernelINS2_10policy_hubILb1EN4cuda3std3__45tupleIJN6thrust24THRUST_300001_SM_1000_NS17counting_iteratorIiNSA_11use_defaultESC_SC_EEEEEE10policy1000Ei10MediaMovelNSA_6detail15normal_iteratorINSA_10device_ptrIdEEEEJSD_EEEvT0_iT1_T2_DpNS2_10kernel_argIT3_EE_param_3];
	ld.param.u64 	%rd6, [_ZN3cub18CUB_300001_SM_10006detail9transform16transform_kernelINS2_10policy_hubILb1EN4cuda3std3__45tupleIJN6thrust24THRUST_300001_SM_1000_NS17counting_iteratorIiNSA_11use_defaultESC_SC_EEEEEE10policy1000Ei10MediaMovelNSA_6detail15normal_iteratorINSA_10device_ptrIdEEEEJSD_EEEvT0_iT1_T2_DpNS2_10kernel_argIT3_EE_param_2];
	ld.param.u32 	%r35, [_ZN3cub18CUB_300001_SM_10006detail9transform16transform_kernelINS2_10policy_hubILb1EN4cuda3std3__45tupleIJN6thrust24THRUST_300001_SM_1000_NS17counting_iteratorIiNSA_11use_defaultESC_SC_EEEEEE10policy1000Ei10MediaMovelNSA_6detail15normal_iteratorINSA_10device_ptrIdEEEEJSD_EEEvT0_iT1_T2_DpNS2_10kernel_argIT3_EE_param_1];
	cvta.to.global.u64 	%rd1, %rd6;
	cvta.to.global.u64 	%rd7, %rd5;
	shl.b32 	%r37, %r35, 7;
	mov.u32 	%r38, %ctaid.x;
	mul.lo.s32 	%r2, %r37, %r38;
	sub.s32 	%r39, %r36, %r2;
	min.s32 	%r3, %r37, %r39;
	add.s32 	%r4, %r1, %r2;
	mul.wide.s32 	%rd8, %r2, 8;
	add.s64 	%rd2, %rd7, %rd8;
	setp.gt.s32 	%p1, %r37, %r39;
	@%p1 bra 	$L__BB2_8;
	setp.lt.s32 	%p2, %r35, 1;
	@%p2 bra 	$L__BB2_32;
	mov.u32 	%r5, %tid.x;
	setp.eq.s32 	%p3, %r35, 1;
	mov.b32 	%r96, 0;
	@%p3 bra 	$L__BB2_28;
	and.b32  	%r41, %r35, 2147483646;
	neg.s32 	%r91, %r41;
	add.s32 	%r90, %r5, 122;
	add.s32 	%r42, %r1, %r5;
	add.s32 	%r89, %r42, %r2;
$L__BB2_4:
	setp.lt.s32 	%p4, %r89, 6;
	mov.f64 	%fd139, 0d0000000000000000;
	@%p4 bra 	$L__BB2_6;
	add.s32 	%r43, %r89, -6;
	mul.wide.u32 	%rd9, %r43, 8;
	add.s64 	%rd10, %rd1, %rd9;
	ld.global.f64 	%fd14, [%rd10];
	div.rn.f64 	%fd15, %fd14, 0d401C000000000000;
	add.f64 	%fd16, %fd15, 0d0000000000000000;
	add.s32 	%r44, %r89, -5;
	mul.wide.u32 	%rd11, %r44, 8;
	add.s64 	%rd12, %rd1, %rd11;
	ld.global.f64 	%fd17, [%rd12];
	div.rn.f64 	%fd18, %fd17, 0d401C000000000000;
	add.f64 	%fd19, %fd16, %fd18;
	add.s32 	%r45, %r89, -4;
	mul.wide.u32 	%rd13, %r45, 8;
	add.s64 	%rd14, %rd1, %rd13;
	ld.global.f64 	%fd20, [%rd14];
	div.rn.f64 	%fd21, %fd20, 0d401C000000000000;
	add.f64 	%fd22, %fd19, %fd21;
	add.s32 	%r46, %r89, -3;
	mul.wide.u32 	%rd15, %r46, 8;
	add.s64 	%rd16, %rd1, %rd15;
	ld.global.f64 	%fd23, [%rd16];
	div.rn.f64 	%fd24, %fd23, 0d401C000000000000;
	add.f64 	%fd25, %fd22, %fd24;
	add.s32 	%r47, %r89, -2;
	mul.wide.u32 	%rd17, %r47, 8;
	add.s64 	%rd18, %rd1, %rd17;
	ld.global.f64 	%fd26, [%rd18];
	div.rn.f64 	%fd27, %fd26, 0d401C000000000000;
	add.f64 	%fd28, %fd25, %fd27;
	add.s32 	%r48, %r89, -1;
	mul.wide.u32 	%rd19, %r48, 8;
	add.s64 	%rd20, %rd1, %rd19;
	ld.global.f64 	%fd29, [%rd20];
	div.rn.f64 	%fd30, %fd29, 0d401C000000000000;
	add.f64 	%fd31, %fd28, %fd30;
	mul.wide.u32 	%rd21, %r89, 8;
	add.s64 	%rd22, %rd1, %rd21;
	ld.global.f64 	%fd32, [%rd22];
	div.rn.f64 	%fd33, %fd32, 0d401C000000000000;
	add.f64 	%fd139, %fd31, %fd33;
$L__BB2_6:
	add.s32 	%r49, %r90, -122;
	mul.wide.s32 	%rd23, %r49, 8;
	add.s64 	%rd3, %rd2, %rd23;
	st.global.f64 	[%rd3], %fd139;
	add.s32 	%r16, %r89, 128;
	setp.lt.s32 	%p5, %r16, 6;
	mov.f64 	%fd140, 0d0000000000000000;
	@%p5 bra 	$L__BB2_26;
	add.s32 	%r50, %r89, 122;
	mul.wide.u32 	%rd24, %r50, 8;
	add.s64 	%rd25, %rd1, %rd24;
	ld.global.f64 	%fd35, [%rd25];
	div.rn.f64 	%fd36, %fd35, 0d401C000000000000;
	add.f64 	%fd37, %fd36, 0d0000000000000000;
	add.s32 	%r51, %r89, 123;
	mul.wide.u32 	%rd26, %r51, 8;
	add.s64 	%rd27, %rd1, %rd26;
	ld.global.f64 	%fd38, [%rd27];
	div.rn.f64 	%fd39, %fd38, 0d401C000000000000;
	add.f64 	%fd40, %fd37, %fd39;
	add.s32 	%r52, %r89, 124;
	mul.wide.u32 	%rd28, %r52, 8;
	add.s64 	%rd29, %rd1, %rd28;
	ld.global.f64 	%fd41, [%rd29];
	div.rn.f64 	%fd42, %fd41, 0d401C000000000000;
	add.f64 	%fd43, %fd40, %fd42;
	add.s32 	%r53, %r89, 125;
	mul.wide.u32 	%rd30, %r53, 8;
	add.s64 	%rd31, %rd1, %rd30;
	ld.global.f64 	%fd44, [%rd31];
	div.rn.f64 	%fd45, %fd44, 0d401C000000000000;
	add.f64 	%fd46, %fd43, %fd45;
	add.s32 	%r54, %r89, 126;
	mul.wide.u32 	%rd32, %r54, 8;
	add.s64 	%rd33, %rd1, %rd32;
	ld.global.f64 	%fd47, [%rd33];
	div.rn.f64 	%fd48, %fd47, 0d401C000000000000;
	add.f64 	%fd49, %fd46, %fd48;
	add.s32 	%r55, %r89, 127;
	mul.wide.u32 	%rd34, %r55, 8;
	add.s64 	%rd35, %rd1, %rd34;
	ld.global.f64 	%fd50, [%rd35];
	div.rn.f64 	%fd51, %fd50, 0d401C000000000000;
	add.f64 	%fd52, %fd49, %fd51;
	mul.wide.u32 	%rd36, %r16, 8;
	add.s64 	%rd37, %rd1, %rd36;
	ld.global.f64 	%fd53, [%rd37];
	div.rn.f64 	%fd54, %fd53, 0d401C000000000000;
	add.f64 	%fd140, %fd52, %fd54;
	bra.uni 	$L__BB2_26;
$L__BB2_8:
	setp.lt.s32 	%p10, %r35, 1;
	@%p10 bra 	$L__BB2_32;
	mov.u32 	%r9, %tid.x;
	setp.eq.s32 	%p11, %r35, 1;
	mov.b32 	%r95, 0;
	@%p11 bra 	$L__BB2_21;
	and.b32  	%r65, %r35, 2147483646;
	neg.s32 	%r94, %r65;
	add.s32 	%r93, %r9, 122;
	add.s32 	%r66, %r1, %r9;
	add.s32 	%r92, %r66, %r2;
$L__BB2_11:
	add.s32 	%r67, %r93, -122;
	setp.ge.s32 	%p12, %r67, %r3;
	mul.wide.s32 	%rd54, %r67, 8;
	add.s64 	%rd4, %rd2, %rd54;
	@%p12 bra 	$L__BB2_15;
	setp.lt.s32 	%p13, %r92, 6;
	mov.f64 	%fd141, 0d0000000000000000;
	@%p13 bra 	$L__BB2_14;
	add.s32 	%r68, %r92, -6;
	mul.wide.u32 	%rd55, %r68, 8;
	add.s64 	%rd56, %rd1, %rd55;
	ld.global.f64 	%fd77, [%rd56];
	div.rn.f64 	%fd78, %fd77, 0d401C000000000000;
	add.f64 	%fd79, %fd78, 0d0000000000000000;
	add.s32 	%r69, %r92, -5;
	mul.wide.u32 	%rd57, %r69, 8;
	add.s64 	%rd58, %rd1, %rd57;
	ld.global.f64 	%fd80, [%rd58];
	div.rn.f64 	%fd81, %fd80, 0d401C000000000000;
	add.f64 	%fd82, %fd79, %fd81;
	add.s32 	%r70, %r92, -4;
	mul.wide.u32 	%rd59, %r70, 8;
	add.s64 	%rd60, %rd1, %rd59;
	ld.global.f64 	%fd83, [%rd60];
	div.rn.f64 	%fd84, %fd83, 0d401C000000000000;
	add.f64 	%fd85, %fd82, %fd84;
	add.s32 	%r71, %r92, -3;
	mul.wide.u32 	%rd61, %r71, 8;
	add.s64 	%rd62, %rd1, %rd61;
	ld.global.f64 	%fd86, [%rd62];
	div.rn.f64 	%fd87, %fd86, 0d401C000000000000;
	add.f64 	%fd88, %fd85, %fd87;
	add.s32 	%r72, %r92, -2;
	mul.wide.u32 	%rd63, %r72, 8;
	add.s64 	%rd64, %rd1, %rd63;
	ld.global.f64 	%fd89, [%rd64];
	div.rn.f64 	%fd90, %fd89, 0d401C000000000000;
	add.f64 	%fd91, %fd88, %fd90;
	add.s32 	%r73, %r92, -1;
	mul.wide.u32 	%rd65, %r73, 8;
	add.s64 	%rd66, %rd1, %rd65;
	ld.global.f64 	%fd92, [%rd66];
	div.rn.f64 	%fd93, %fd92, 0d401C000000000000;
	add.f64 	%fd94, %fd91, %fd93;
	mul.wide.u32 	%rd67, %r92, 8;
	add.s64 	%rd68, %rd1, %rd67;
	ld.global.f64 	%fd95, [%rd68];
	div.rn.f64 	%fd96, %fd95, 0d401C000000000000;
	add.f64 	%fd141, %fd94, %fd96;
$L__BB2_14:
	st.global.f64 	[%rd4], %fd141;
$L__BB2_15:
	add.s32 	%r74, %r93, 6;
	setp.ge.s32 	%p14, %r74, %r3;
	@%p14 bra 	$L__BB2_19;
	add.s32 	%r23, %r92, 128;
	setp.lt.s32 	%p15, %r23, 6;
	mov.f64 	%fd142, 0d0000000000000000;
	@%p15 bra 	$L__BB2_18;
	add.s32 	%r75, %r92, 122;
	mul.wide.u32 	%rd69, %r75, 8;
	add.s64 	%rd70, %rd1, %rd69;
	ld.global.f64 	%fd98, [%rd70];
	div.rn.f64 	%fd99, %fd98, 0d401C000000000000;
	add.f64 	%fd100, %fd99, 0d0000000000000000;
	add.s32 	%r76, %r92, 123;
	mul.wide.u32 	%rd71, %r76, 8;
	add.s64 	%rd72, %rd1, %rd71;
	ld.global.f64 	%fd101, [%rd72];
	div.rn.f64 	%fd102, %fd101, 0d401C000000000000;
	add.f64 	%fd103, %fd100, %fd102;
	add.s32 	%r77, %r92, 124;
	mul.wide.u32 	%rd73, %r77, 8;
	add.s64 	%rd74, %rd1, %rd73;
	ld.global.f64 	%fd104, [%rd74];
	div.rn.f64 	%fd105, %fd104, 0d401C000000000000;
	add.f64 	%fd106, %fd103, %fd105;
	add.s32 	%r78, %r92, 125;
	mul.wide.u32 	%rd75, %r78, 8;
	add.s64 	%rd76, %rd1, %rd75;
	ld.global.f64 	%fd107, [%rd76];
	div.rn.f64 	%fd108, %fd107, 0d401C000000000000;
	add.f64 	%fd109, %fd106, %fd108;
	add.s32 	%r79, %r92, 126;
	mul.wide.u32 	%rd77, %r79, 8;
	add.s64 	%rd78, %rd1, %rd77;
	ld.global.f64 	%fd110, [%rd78];
	div.rn.f64 	%fd111, %fd110, 0d401C000000000000;
	add.f64 	%fd112, %fd109, %fd111;
	add.s32 	%r80, %r92, 127;
	mul.wide.u32 	%rd79, %r80, 8;
	add.s64 	%rd80, %rd1, %rd79;
	ld.global.f64 	%fd113, [%rd80];
	div.rn.f64 	%fd114, %fd113, 0d401C000000000000;
	add.f64 	%fd115, %fd112, %fd114;
	mul.wide.u32 	%rd81, %r23, 8;
	add.s64 	%rd82, %rd1, %rd81;
	ld.global.f64 	%fd116, [%rd82];
	div.rn.f64 	%fd117, %fd116, 0d401C000000000000;
	add.f64 	%fd142, %fd115, %fd117;
$L__BB2_18:
	st.global.f64 	[%rd4+1024], %fd142;
$L__BB2_19:
	add.s32 	%r94, %r94, 2;
	add.s32 	%r93, %r93, 256;
	add.s32 	%r92, %r92, 256;
	setp.ne.s32 	%p16, %r94, 0;
	@%p16 bra 	$L__BB2_11;
	and.b32  	%r95, %r37, -256;
$L__BB2_21:
	and.b32  	%r82, %r35, 1;
	setp.eq.b32 	%p17, %r82, 1;
	not.pred 	%p18, %p17;
	@%p18 bra 	$L__BB2_32;
	add.s32 	%r29, %r95, %r9;
	setp.ge.s32 	%p19, %r29, %r3;
	@%p19 bra 	$L__BB2_32;
	add.s32 	%r30, %r29, %r4;
	setp.lt.s32 	%p20, %r30, 6;
	mov.f64 	%fd143, 0d0000000000000000;
	@%p20 bra 	$L__BB2_25;
	add.s32 	%r83, %r30, -6;
	mul.wide.u32 	%rd83, %r83, 8;
	add.s64 	%rd84, %rd1, %rd83;
	ld.global.f64 	%fd119, [%rd84];
	div.rn.f64 	%fd120, %fd119, 0d401C000000000000;
	add.f64 	%fd121, %fd120, 0d0000000000000000;
	add.s32 	%r84, %r30, -5;
	mul.wide.u32 	%rd85, %r84, 8;
	add.s64 	%rd86, %rd1, %rd85;
	ld.global.f64 	%fd122, [%rd86];
	div.rn.f64 	%fd123, %fd122, 0d401C000000000000;
	add.f64 	%fd124, %fd121, %fd123;
	add.s32 	%r85, %r30, -4;
	mul.wide.u32 	%rd87, %r85, 8;
	add.s64 	%rd88, %rd1, %rd87;
	ld.global.f64 	%fd125, [%rd88];
	div.rn.f64 	%fd126, %fd125, 0d401C000000000000;
	add.f64 	%fd127, %fd124, %fd126;
	add.s32 	%r86, %r30, -3;
	mul.wide.u32 	%rd89, %r86, 8;
	add.s64 	%rd90, %rd1, %rd89;
	ld.global.f64 	%fd128, [%rd90];
	div.rn.f64 	%fd129, %fd128, 0d401C000000000000;
	add.f64 	%fd130, %fd127, %fd129;
	add.s32 	%r87, %r30, -2;
	mul.wide.u32 	%rd91, %r87, 8;
	add.s64 	%rd92, %rd1, %rd91;
	ld.global.f64 	%fd131, [%rd92];
	div.rn.f64 	%fd132, %fd131, 0d401C000000000000;
	add.f64 	%fd133, %fd130, %fd132;
	add.s32 	%r88, %r30, -1;
	mul.wide.u32 	%rd93, %r88, 8;
	add.s64 	%rd94, %rd1, %rd93;
	ld.global.f64 	%fd134, [%rd94];
	div.rn.f64 	%fd135, %fd134, 0d401C000000000000;
	add.f64 	%fd136, %fd133, %fd135;
	mul.wide.u32 	%rd95, %r30, 8;
	add.s64 	%rd96, %rd1, %rd95;
	ld.global.f64 	%fd137, [%rd96];
	div.rn.f64 	%fd138, %fd137, 0d401C000000000000;
	add.f64 	%fd143, %fd136, %fd138;
$L__BB2_25:
	mul.wide.s32 	%rd97, %r29, 8;
	add.s64 	%rd98, %rd2, %rd97;
	st.global.f64 	[%rd98], %fd143;
	bra.uni 	$L__BB2_32;
$L__BB2_26:
	st.global.f64 	[%rd3+1024], %fd140;
	add.s32 	%r91, %r91, 2;
	add.s32 	%r90, %r90, 256;
	add.s32 	%r89, %r89, 256;
	setp.eq.s32 	%p6, %r91, 0;
	@%p6 bra 	$L__BB2_27;
	bra.uni 	$L__BB2_4;
$L__BB2_27:
	and.b32  	%r96, %r37, -256;
$L__BB2_28:
	and.b32  	%r57, %r35, 1;
	setp.eq.b32 	%p7, %r57, 1;
	not.pred 	%p8, %p7;
	@%p8 bra 	$L__BB2_32;
	add.s32 	%r33, %r96, %r5;
	add.s32 	%r34, %r33, %r4;
	setp.lt.s32 	%p9, %r34, 6;
	mov.f64 	%fd144, 0d0000000000000000;
	@%p9 bra 	$L__BB2_31;
	add.s32 	%r58, %r34, -6;
	mul.wide.u32 	%rd38, %r58, 8;
	add.s64 	%rd39, %rd1, %rd38;
	ld.global.f64 	%fd56, [%rd39];
	div.rn.f64 	%fd57, %fd56, 0d401C000000000000;
	add.f64 	%fd58, %fd57, 0d0000000000000000;
	add.s32 	%r59, %r34, -5;
	mul.wide.u32 	%rd40, %r59, 8;
	add.s64 	%rd41, %rd1, %rd40;
	ld.global.f64 	%fd59, [%rd41];
	div.rn.f64 	%fd60, %fd59, 0d401C000000000000;
	add.f64 	%fd61, %fd58, %fd60;
	add.s32 	%r60, %r34, -4;
	mul.wide.u32 	%rd42, %r60, 8;
	add.s64 	%rd43, %rd1, %rd42;
	ld.global.f64 	%fd62, [%rd43];
	div.rn.f64 	%fd63, %fd62, 0d401C000000000000;
	add.f64 	%fd64, %fd61, %fd63;
	add.s32 	%r61, %r34, -3;
	mul.wide.u32 	%rd44, %r61, 8;
	add.s64 	%rd45, %rd1, %rd44;
	ld.global.f64 	%fd65, [%rd45];
	div.rn.f64 	%fd66, %fd65, 0d401C000000000000;
	add.f64 	%fd67, %fd64, %fd66;
	add.s32 	%r62, %r34, -2;
	mul.wide.u32 	%rd46, %r62, 8;
	add.s64 	%rd47, %rd1, %rd46;
	ld.global.f64 	%fd68, [%rd47];
	div.rn.f64 	%fd69, %fd68, 0d401C000000000000;
	add.f64 	%fd70, %fd67, %fd69;
	add.s32 	%r63, %r34, -1;
	mul.wide.u32 	%rd48, %r63, 8;
	add.s64 	%rd49, %rd1, %rd48;
	ld.global.f64 	%fd71, [%rd49];
	div.rn.f64 	%fd72, %fd71, 0d401C000000000000;
	add.f64 	%fd73, %fd70, %fd72;
	mul.wide.u32 	%rd50, %r34, 8;
	add.s64 	%rd51, %rd1, %rd50;
	ld.global.f64 	%fd74, [%rd51];
	div.rn.f64 	%fd75, %fd74, 0d401C000000000000;
	add.f64 	%fd144, %fd73, %fd75;
$L__BB2_31:
	mul.wide.s32 	%rd52, %r33, 8;
	add.s64 	%rd53, %rd2, %rd52;
	st.global.f64 	[%rd53], %fd144;
$L__BB2_32:
	ret;

}
	// .globl	_ZN3cub18CUB_300001_SM_10006detail9transform16transform_kernelINS2_10policy_hubILb1EN4cuda3std3__45tupleIJN6thrust24THRUST_300001_SM_1000_NS17counting_iteratorIiNSA_11use_defaultESC_SC_EEEEEE10policy1000El10MediaMovelNSA_6detail15normal_iteratorINSA_10device_ptrIdEEEEJSD_EEEvT0_iT1_T2_DpNS2_10kernel_argIT3_EE
.visible .entry _ZN3cub18CUB_300001_SM_10006detail9transform16transform_kernelINS2_10policy_hubILb1EN4cuda3std3__45tupleIJN6thrust24THRUST_300001_SM_1000_NS17counting_iteratorIiNSA_11use_defaultESC_SC_EEEEEE10policy1000El10MediaMovelNSA_6detail15normal_iteratorINSA_10device_ptrIdEEEEJSD_EEEvT0_iT1_T2_DpNS2_10kernel_argIT3_EE(
	.param .u64 _ZN3cub18CUB_300001_SM_10006detail9transform16transform_kernelINS2_10policy_hubILb1EN4cuda3std3__45tupleIJN6thrust24THRUST_300001_SM_1000_NS17counting_iteratorIiNSA_11use_defaultESC_SC_EEEEEE10policy1000El10MediaMovelNSA_6detail15normal_iteratorINSA_10device_ptrIdEEEEJSD_EEEvT0_iT1_T2_DpNS2_10kernel_argIT3_EE_param_0,
	.param .u32 _ZN3cub18CUB_300001_SM_10006detail9transform16transform_kernelINS2_10policy_hubILb1EN4cuda3std3__45tupleIJN6thrust24THRUST_300001_SM_1000_NS17counting_iteratorIiNSA_11use_defaultESC_SC_EEEEEE10policy1000El10MediaMovelNSA_6detail15normal_iteratorINSA_10device_ptrIdEEEEJSD_EEEvT0_iT1_T2_DpNS2_10kernel_argIT3_EE_param_1,
	.param .align 8 .b8 _ZN3cub18CUB_300001_SM_10006detail9transform16transform_kernelINS2_10policy_hubILb1EN4cuda3std3__45tupleIJN6thrust24THRUST_300001_SM_1000_NS17counting_iteratorIiNSA_11use_defaultESC_SC_EEEEEE10policy1000El10MediaMovelNSA_6detail15normal_iteratorINSA_10device_ptrIdEEEEJSD_EEEvT0_iT1_T2_DpNS2_10kernel_argIT3_EE_param_2[8],
	.param .align 8 .b8 _ZN3cub18CUB_300001_SM_10006detail9transform16transform_kernelINS2_10policy_hubILb1EN4cuda3std3__45tupleIJN6thrust24THRUST_300001_SM_1000_NS17counting_iteratorIiNSA_11use_defaultESC_SC_EEEEEE10policy1000El10MediaMovelNSA_6detail15normal_iteratorINSA_10device_ptrIdEEEEJSD_EEEvT0_iT1_T2_DpNS2_10kernel_argIT3_EE_param_3[8],
	.param .align 8 .b8 _ZN3cub18CUB_300001_SM_10006detail9transform16transform_kernelINS2_10policy_hubILb1EN4cuda3std3__45tupleIJN6thrust24THRUST_300001_SM_1000_NS17counting_iteratorIiNSA_11use_defaultESC_SC_EEEEEE10policy1000El10MediaMovelNSA_6detail15normal_iteratorINSA_10device_ptrIdEEEEJSD_EEEvT0_iT1_T2_DpNS2_10kernel_argIT3_EE_param_4[16]
)
.maxntid 128
{
	.reg .pred 	%p<21>;
	.reg .b32 	%r<95>;
	.reg .b64 	%rd<105>;
	.reg .b64 	%fd<145>;

	ld.param.u32 	%r1, [_ZN3cub18CUB_300001_SM_10006detail9transform16transform_kernelINS2_10policy_hubILb1EN4cuda3std3__45tupleIJN6thrust24THRUST_300001_SM_1000_NS17counting_iteratorIiNSA_11use_defaultESC_SC_EEEEEE10policy1000El10MediaMovelNSA_6detail15normal_iteratorINSA_10device_ptrIdEEEEJSD_EEEvT0_iT1_T2_DpNS2_10kernel_argIT3_EE_param_4];
	ld.param.u64 	%rd5, [_ZN3cub18CUB_300001_SM_10006detail9transform16transform_kernelINS2_10policy_hubILb1EN4cuda3std3__45tupleIJN6thrust24THRUST_300001_SM_1000_NS17counting_iteratorIiNSA_11use_defaultESC_SC_EEEEEE10policy1000El10MediaMovelNSA_6detail15normal_iteratorINSA_10device_ptrIdEEEEJSD_EEEvT0_iT1_T2_DpNS2_10kernel_argIT3_EE_param_0];
	ld.param.u64 	%rd6, [_ZN3cub18CUB_300001_SM_10006detail9transform16transform_kernelINS2_10policy_hubILb1EN4cuda3std3__45tupleIJN6thrust24THRUST_300001_SM_1000_NS17counting_iteratorIiNSA_11use_defaultESC_SC_EEEEEE10policy1000El10MediaMovelNSA_6detail15normal_iteratorINSA_10device_ptrIdEEEEJSD_EEEvT0_iT1_T2_DpNS2_10kernel_argIT3_EE_param_3];
	ld.param.u64 	%rd7, [_ZN3cub18CUB_300001_SM_10006detail9transform16transform_kernelINS2_10policy_hubILb1EN4cuda3std3__45tupleIJN6thrust24THRUST_300001_SM_1000_NS17counting_iteratorIiNSA_11use_defaultESC_SC_EEEEEE10policy1000El10MediaMovelNSA_6detail15normal_iteratorINSA_10device_ptrIdEEEEJSD_EEEvT0_iT1_T2_DpNS2_10kernel_argIT3_EE_param_2];
	ld.param.u32 	%r35, [_ZN3cub18CUB_300001_SM_10006detail9transform16transform_kernelINS2_10policy_hubILb1EN4cuda3std3__45tupleIJN6thrust24THRUST_300001_SM_1000_NS17counting_iteratorIiNSA_11use_defaultESC_SC_EEEEEE10policy1000El10MediaMovelNSA_6detail15normal_iteratorINSA_10device_ptrIdEEEEJSD_EEEvT0_iT1_T2_DpNS2_10kernel_argIT3_EE_param_1];
	cvta.to.global.u64 	%rd1, %rd7;
	cvta.to.global.u64 	%rd8, %rd6;
	shl.b32 	%r36, %r35, 7;
	mov.u32 	%r37, %ctaid.x;
	cvt.u64.u32 	%rd9, %r37;
	cvt.s64.s32 	%rd10, %r36;
	mul.lo.s64 	%rd11, %rd10, %rd9;
	sub.s64 	%rd12, %rd5, %rd11;
	min.s64 	%rd13, %rd12, %rd10;
	cvt.u32.u64 	%r2, %rd13;
	cvt.u32.u64 	%r3, %rd11;
	add.s32 	%r4, %r1, %r3;
	shl.b64 	%rd14, %rd11, 3;
	add.s64 	%rd2, %rd8, %rd14;
	setp.eq.s32 	%p1, %r36, %r2;
	@%p1 bra 	$L__BB3_12;
	setp.lt.s32 	%p2, %r35, 1;
	@%p2 bra 	$L__BB3_32;
	mov.u32 	%r5, %tid.x;
	setp.eq.s32 	%p3, %r35, 1;
	mov.b32 	%r94, 0;
	@%p3 bra 	$L__BB3_27;
	and.b32  	%r39, %r35, 2147483646;
	neg.s32 	%r92, %r39;
	add.s32 	%r91, %r5, 122;
	add.s32 	%r40, %r1, %r5;
	add.s32 	%r90, %r40, %r3;
$L__BB3_4:
	add.s32 	%r41, %r91, -122;
	setp.ge.s32 	%p4, %r41, %r2;
	mul.wide.s32 	%rd15, %r41, 8;
	add.s64 	%rd4, %rd2, %rd15;
	@%p4 bra 	$L__BB3_8;
	setp.lt.s32 	%p5, %r90, 6;
	mov.f64 	%fd141, 0d0000000000000000;
	@%p5 bra 	$L__BB3_7;
	add.s32 	%r42, %r90, -6;
	mul.wide.u32 	%rd16, %r42, 8;
	add.s64 	%rd17, %rd1, %rd16;
	ld.global.f64 	%fd14, [%rd17];
	div.rn.f64 	%fd15, %fd14, 0d401C000000000000;
	add.f64 	%fd16, %fd15, 0d0000000000000000;
	add.s32 	%r43, %r90, -5;
	mul.wide.u32 	%rd18, %r43, 8;
	add.s64 	%rd19, %rd1, %rd18;
	ld.global.f64 	%fd17, [%rd19];
	div.rn.f64 	%fd18, %fd17, 0d401C000000000000;
	add.f64 	%fd19, %fd16, %fd18;
	add.s32 	%r44, %r90, -4;
	mul.wide.u32 	%rd20, %r44, 8;
	add.s64 	%rd21, %rd1, %rd20;
	ld.global.f64 	%fd20, [%rd21];
	div.rn.f64 	%fd21, %fd20, 0d401C000000000000;
	add.f64 	%fd22, %fd19, %fd21;
	add.s32 	%r45, %r90, -3;
	mul.wide.u32 	%rd22, %r45, 8;
	add.s64 	%rd23, %rd1, %rd22;
	ld.global.f64 	%fd23, [%rd23];
	div.rn.f64 	%fd24, %fd23, 0d401C000000000000;
	add.f64 	%fd25, %fd22, %fd24;
	add.s32 	%r46, %r90, -2;
	mul.wide.u32 	%rd24, %r46, 8;
	add.s64 	%rd25, %rd1, %rd24;
	ld.global.f64 	%fd26, [%rd25];
	div.rn.f64 	%fd27, %fd26, 0d401C000000000000;
	add.f64 	%fd28, %fd25, %fd27;
	add.s32 	%r47, %r90, -1;
	mul.wide.u32 	%rd26, %r47, 8;
	add.s64 	%rd27, %rd1, %rd26;
	ld.global.f64 	%fd29, [%rd27];
	div.rn.f64 	%fd30, %fd29, 0d401C000000000000;
	add.f64 	%fd31, %fd28, %fd30;
	mul.wide.u32 	%rd28, %r90, 8;
	add.s64 	%rd29, %rd1, %rd28;
	ld.global.f64 	%fd32, [%rd29];
	div.rn.f64 	%fd33, %fd32, 0d401C000000000000;
	add.f64 	%fd141, %fd31, %fd33;
$L__BB3_7:
	st.global.f64 	[%rd4], %fd141;
$L__BB3_8:
	add.s32 	%r48, %r91, 6;
	setp.ge.s32 	%p6, %r48, %r2;
	@%p6 bra 	$L__BB3_25;
	add.s32 	%r23, %r90, 128;
	setp.lt.s32 	%p7, %r23, 6;
	mov.f64 	%fd142, 0d0000000000000000;
	@%p7 bra 	$L__BB3_11;
	add.s32 	%r49, %r90, 122;
	mul.wide.u32 	%rd30, %r49, 8;
	add.s64 	%rd31, %rd1, %rd30;
	ld.global.f64 	%fd35, [%rd31];
	div.rn.f64 	%fd36, %fd35, 0d401C000000000000;
	add.f64 	%fd37, %fd36, 0d0000000000000000;
	add.s32 	%r50, %r90, 123;
	mul.wide.u32 	%rd32, %r50, 8;
	add.s64 	%rd33, %rd1, %rd32;
	ld.global.f64 	%fd38, [%rd33];
	div.rn.f64 	%fd39, %fd38, 0d401C000000000000;
	add.f64 	%fd40, %fd37, %fd39;
	add.s32 	%r51, %r90, 124;
	mul.wide.u32 	%rd34, %r51, 8;
	add.s64 	%rd35, %rd1, %rd34;
	ld.global.f64 	%fd41, [%rd35];
	div.rn.f64 	%fd42, %fd41, 0d401C000000000000;
	add.f64 	%fd43, %fd40, %fd42;
	add.s32 	%r52, %r90, 125;
	mul.wide.u32 	%rd36, %r52, 8;
	add.s64 	%rd37, %rd1, %rd36;
	ld.global.f64 	%fd44, [%rd37];
	div.rn.f64 	%fd45, %fd44, 0d401C000000000000;
	add.f64 	%fd46, %fd43, %fd45;
	add.s32 	%r53, %r90, 126;
	mul.wide.u32 	%rd38, %r53, 8;
	add.s64 	%rd39, %rd1, %rd38;
	ld.global.f64 	%fd47, [%rd39];
	div.rn.f64 	%fd48, %fd47, 0d401C000000000000;
	add.f64 	%fd49, %fd46, %fd48;
	add.s32 	%r54, %r90, 127;
	mul.wide.u32 	%rd40, %r54, 8;
	add.s64 	%rd41, %rd1, %rd40;
	ld.global.f64 	%fd50, [%rd41];
	div.rn.f64 	%fd51, %fd50, 0d401C000000000000;
	add.f64 	%fd52, %fd49, %fd51;
	mul.wide.u32 	%rd42, %r23, 8;
	add.s64 	%rd43, %rd1, %rd42;
	ld.global.f64 	%fd53, [%rd43];
	div.rn.f64 	%fd54, %fd53, 0d401C000000000000;
	add.f64 	%fd142, %fd52, %fd54;
$L__BB3_11:
	st.global.f64 	[%rd4+1024], %fd142;
	bra.uni 	$L__BB3_25;
$L__BB3_12:
	setp.lt.s32 	%p13, %r35, 1;
	@%p13 bra 	$L__BB3_32;
	mov.u32 	%r9, %tid.x;
	setp.eq.s32 	%p14, %r35, 1;
	mov.b32 	%r93, 0;
	@%p14 bra 	$L__BB3_21;
	and.b32  	%r64, %r35, 2147483646;
	neg.s32 	%r89, %r64;
	add.s32 	%r88, %r9, 122;
	add.s32 	%r65, %r1, %r9;
	add.s32 	%r87, %r65, %r3;
$L__BB3_15:
	setp.lt.s32 	%p15, %r87, 6;
	mov.f64 	%fd139, 0d0000000000000000;
	@%p15 bra 	$L__BB3_17;
	add.s32 	%r66, %r87, -6;
	mul.wide.u32 	%rd60, %r66, 8;
	add.s64 	%rd61, %rd1, %rd60;
	ld.global.f64 	%fd77, [%rd61];
	div.rn.f64 	%fd78, %fd77, 0d401C000000000000;
	add.f64 	%fd79, %fd78, 0d0000000000000000;
	add.s32 	%r67, %r87, -5;
	mul.wide.u32 	%rd62, %r67, 8;
	add.s64 	%rd63, %rd1, %rd62;
	ld.global.f64 	%fd80, [%rd63];
	div.rn.f64 	%fd81, %fd80, 0d401C000000000000;
	add.f64 	%fd82, %fd79, %fd81;
	add.s32 	%r68, %r87, -4;
	mul.wide.u32 	%rd64, %r68, 8;
	add.s64 	%rd65, %rd1, %rd64;
	ld.global.f64 	%fd83, [%rd65];
	div.rn.f64 	%fd84, %fd83, 0d401C000000000000;
	add.f64 	%fd85, %fd82, %fd84;
	add.s32 	%r69, %r87, -3;
	mul.wide.u32 	%rd66, %r69, 8;
	add.s64 	%rd67, %rd1, %rd66;
	ld.global.f64 	%fd86, [%rd67];
	div.rn.f64 	%fd87, %fd86, 0d401C000000000000;
	add.f64 	%fd88, %fd85, %fd87;
	add.s32 	%r70, %r87, -2;
	mul.wide.u32 	%rd68, %r70, 8;
	add.s64 	%rd69, %rd1, %rd68;
	ld.global.f64 	%fd89, [%rd69];
	div.rn.f64 	%fd90, %fd89, 0d401C000000000000;
	add.f64 	%fd91, %fd88, %fd90;
	add.s32 	%r71, %r87, -1;
	mul.wide.u32 	%rd70, %r71, 8;
	add.s64 	%rd71, %rd1, %rd70;
	ld.global.f64 	%fd92, [%rd71];
	div.rn.f64 	%fd93, %fd92, 0d401C000000000000;
	add.f64 	%fd94, %fd91, %fd93;
	mul.wide.u32 	%rd72, %r87, 8;
	add.s64 	%rd73, %rd1, %rd72;
	ld.global.f64 	%fd95, [%rd73];
	div.rn.f64 	%fd96, %fd95, 0d401C000000000000;
	add.f64 	%fd139, %fd94, %fd96;
$L__BB3_17:
	add.s32 	%r72, %r88, -122;
	mul.wide.s32 	%rd74, %r72, 8;
	add.s64 	%rd3, %rd2, %rd74;
	st.global.f64 	[%rd3], %fd139;
	add.s32 	%r16, %r87, 128;
	setp.lt.s32 	%p16, %r16, 6;
	mov.f64 	%fd140, 0d0000000000000000;
	@%p16 bra 	$L__BB3_19;
	add.s32 	%r73, %r87, 122;
	mul.wide.u32 	%rd75, %r73, 8;
	add.s64 	%rd76, %rd1, %rd75;
	ld.global.f64 	%fd98, [%rd76];
	div.rn.f64 	%fd99, %fd98, 0d401C000000000000;
	add.f64 	%fd100, %fd99, 0d0000000000000000;
	add.s32 	%r74, %r87, 123;
	mul.wide.u32 	%rd77, %r74, 8;
	add.s64 	%rd78, %rd1, %rd77;
	ld.global.f64 	%fd101, [%rd78];
	div.rn.f64 	%fd102, %fd101, 0d401C000000000000;
	add.f64 	%fd103, %fd100, %fd102;
	add.s32 	%r75, %r87, 124;
	mul.wide.u32 	%rd79, %r75, 8;
	add.s64 	%rd80, %rd1, %rd79;
	ld.global.f64 	%fd104, [%rd80];
	div.rn.f64 	%fd105, %fd104, 0d401C000000000000;
	add.f64 	%fd106, %fd103, %fd105;
	add.s32 	%r76, %r87, 125;
	mul.wide.u32 	%rd81, %r76, 8;
	add.s64 	%rd82, %rd1, %rd81;
	ld.global.f64 	%fd107, [%rd82];
	div.rn.f64 	%fd108, %fd107, 0d401C000000000000;
	add.f64 	%fd109, %fd106, %fd108;
	add.s32 	%r77, %r87, 126;
	mul.wide.u32 	%rd83, %r77, 8;
	add.s64 	%rd84, %rd1, %rd83;
	ld.global.f64 	%fd110, [%rd84];
	div.rn.f64 	%fd111, %fd110, 0d401C000000000000;
	add.f64 	%fd112, %fd109, %fd111;
	add.s32 	%r78, %r87, 127;
	mul.wide.u32 	%rd85, %r78, 8;
	add.s64 	%rd86, %rd1, %rd85;
	ld.global.f64 	%fd113, [%rd86];
	div.rn.f64 	%fd114, %fd113, 0d401C000000000000;
	add.f64 	%fd115, %fd112, %fd114;
	mul.wide.u32 	%rd87, %r16, 8;
	add.s64 	%rd88, %rd1, %rd87;
	ld.global.f64 	%fd116, [%rd88];
	div.rn.f64 	%fd117, %fd116, 0d401C000000000000;
	add.f64 	%fd140, %fd115, %fd117;
$L__BB3_19:
	st.global.f64 	[%rd3+1024], %fd140;
	add.s32 	%r89, %r89, 2;
	add.s32 	%r88, %r88, 256;
	add.s32 	%r87, %r87, 256;
	setp.eq.s32 	%p17, %r89, 0;
	@%p17 bra 	$L__BB3_20;
	bra.uni 	$L__BB3_15;
$L__BB3_20:
	and.b32  	%r93, %r36, -256;
$L__BB3_21:
	and.b32  	%r80, %r35, 1;
	setp.eq.b32 	%p18, %r80, 1;
	not.pred 	%p19, %p18;
	@%p19 bra 	$L__BB3_32;
	add.s32 	%r29, %r93, %r9;
	add.s32 	%r30, %r29, %r4;
	setp.lt.s32 	%p20, %r30, 6;
	mov.f64 	%fd143, 0d0000000000000000;
	@%p20 bra 	$L__BB3_24;
	add.s32 	%r81, %r30, -6;
	mul.wide.u32 	%rd89, %r81, 8;
	add.s64 	%rd90, %rd1, %rd89;
	ld.global.f64 	%fd119, [%rd90];
	div.rn.f64 	%fd120, %fd119, 0d401C000000000000;
	add.f64 	%fd121, %fd120, 0d0000000000000000;
	add.s32 	%r82, %r30, -5;
	mul.wide.u32 	%rd91, %r82, 8;
	add.s64 	%rd92, %rd1, %rd91;
	ld.global.f64 	%fd122, [%rd92];
	div.rn.f64 	%fd123, %fd122, 0d401C000000000000;
	add.f64 	%fd124, %fd121, %fd123;
	add.s32 	%r83, %r30, -4;
	mul.wide.u32 	%rd93, %r83, 8;
	add.s64 	%rd94, %rd1, %rd93;
	ld.global.f64 	%fd125, [%rd94];
	div.rn.f64 	%fd126, %fd125, 0d401C000000000000;
	add.f64 	%fd127, %fd124, %fd126;
	add.s32 	%r84, %r30, -3;
	mul.wide.u32 	%rd95, %r84, 8;
	add.s64 	%rd96, %rd1, %rd95;
	ld.global.f64 	%fd128, [%rd96];
	div.rn.f64 	%fd129, %fd128, 0d401C000000000000;
	add.f64 	%fd130, %fd127, %fd129;
	add.s32 	%r85, %r30, -2;
	mul.wide.u32 	%rd97, %r85, 8;
	add.s64 	%rd98, %rd1, %rd97;
	ld.global.f64 	%fd131, [%rd98];
	div.rn.f64 	%fd132, %fd131, 0d401C000000000000;
	add.f64 	%fd133, %fd130, %fd132;
	add.s32 	%r86, %r30, -1;
	mul.wide.u32 	%rd99, %r86, 8;
	add.s64 	%rd100, %rd1, %rd99;
	ld.global.f64 	%fd134, [%rd100];
	div.rn.f64 	%fd135, %fd134, 0d401C000000000000;
	add.f64 	%fd136, %fd133, %fd135;
	mul.wide.u32 	%rd101, %r30, 8;
	add.s64 	%rd102, %rd1, %rd101;
	ld.global.f64 	%fd137, [%rd102];
	div.rn.f64 	%fd138, %fd137, 0d401C000000000000;
	add.f64 	%fd143, %fd136, %fd138;
$L__BB3_24:
	mul.wide.s32 	%rd103, %r29, 8;
	add.s64 	%rd104, %rd2, %rd103;
	st.global.f64 	[%rd104], %fd143;
	bra.uni 	$L__BB3_32;
$L__BB3_25:
	add.s32 	%r92, %r92, 2;
	add.s32 	%r91, %r91, 256;
	add.s32 	%r90, %r90, 256;
	setp.eq.s32 	%p8, %r92, 0;
	@%p8 bra 	$L__BB3_26;
	bra.uni 	$L__BB3_4;
$L__BB3_26:
	and.b32  	%r94, %r36, -256;
$L__BB3_27:
	and.b32  	%r56, %r35, 1;
	setp.eq.b32 	%p9, %r56, 1;
	not.pred 	%p10, %p9;
	@%p10 bra 	$L__BB3_32;
	add.s32 	%r33, %r94, %r5;
	setp.ge.s32 	%p11, %r33, %r2;
	@%p11 bra 	$L__BB3_32;
	add.s32 	%r34, %r33, %r4;
	setp.lt.s32 	%p12, %r34, 6;
	mov.f64 	%fd144, 0d0000000000000000;
	@%p12 bra 	$L__BB3_31;
	add.s32 	%r57, %r34, -6;
	mul.wide.u32 	%rd44, %r57, 8;
	add.s64 	%rd45, %rd1, %rd44;
	ld.global.f64 	%fd56, [%rd45];
	div.rn.f64 	%fd57, %fd56, 0d401C000000000000;
	add.f64 	%fd58, %fd57, 0d0000000000000000;
	add.s32 	%r58, %r34, -5;
	mul.wide.u32 	%rd46, %r58, 8;
	add.s64 	%rd47, %rd1, %rd46;
	ld.global.f64 	%fd59, [%rd47];
	div.rn.f64 	%fd60, %fd59, 0d401C000000000000;
	add.f64 	%fd61, %fd58, %fd60;
	add.s32 	%r59, %r34, -4;
	mul.wide.u32 	%rd48, %r59, 8;
	add.s64 	%rd49, %rd1, %rd48;
	ld.global.f64 	%fd62, [%rd49];
	div.rn.f64 	%fd63, %fd62, 0d401C000000000000;
	add.f64 	%fd64, %fd61, %fd63;
	add.s32 	%r60, %r34, -3;
	mul.wide.u32 	%rd50, %r60, 8;
	add.s64 	%rd51, %rd1, %rd50;
	ld.global.f64 	%fd65, [%rd51];
	div.rn.f64 	%fd66, %fd65, 0d401C000000000000;
	add.f64 	%fd67, %fd64, %fd66;
	add.s32 	%r61, %r34, -2;
	mul.wide.u32 	%rd52, %r61, 8;
	add.s64 	%rd53, %rd1, %rd52;
	ld.global.f64 	%fd68, [%rd53];
	div.rn.f64 	%fd69, %fd68, 0d401C000000000000;
	add.f64 	%fd70, %fd67, %fd69;
	add.s32 	%r62, %r34, -1;
	mul.wide.u32 	%rd54, %r62, 8;
	add.s64 	%rd55, %rd1, %rd54;
	ld.global.f64 	%fd71, [%rd55];
	div.rn.f64 	%fd72, %fd71, 0d401C000000000000;
	add.f64 	%fd73, %fd70, %fd72;
	mul.wide.u32 	%rd56, %r34, 8;
	add.s64 	%rd57, %rd1, %rd56;
	ld.global.f64 	%fd74, [%rd57];
	div.rn.f64 	%fd75, %fd74, 0d401C000000000000;
	add.f64 	%fd144, %fd73, %fd75;
$L__BB3_31:
	mul.wide.s32 	%rd58, %r33, 8;
	add.s64 	%rd59, %rd2, %rd58;
	st.global.f64 	[%rd59], %fd144;
$L__BB3_32:
	ret;

}


// ===== COMPILED SASS (sm_100) =====

	.target	sm_100

	.elftype	@"ET_EXEC"


//--------------------- .note.nv.tkinfo           --------------------------
	.section	.note.nv.tkinfo,"",@"SHT_NOTE"
	.sectionflags	@"SHF_NOTE_NV_TKINFO"
	.tkinfo
        /*0018*/ 	.word	0x00000002
        /*0030*/ 	.string	""
        /*0030*/ 	.string	"ptxas"
        /*0030*/ 	.string	"Cuda compilation tools, release 13.0, V13.0.88"
        /*0030*/ 	.string	"Build cuda_13.0.r13.0/compiler.36424714_0"
        /*0030*/ 	.string	"-arch sm_100 -m 64 "



//--------------------- .note.nv.cuinfo           --------------------------
	.section	.note.nv.cuinfo,"",@"SHT_NOTE"
	.sectionflags	@"SHF_NOTE_NV_CUINFO"
        /*0018*/ 	.short	0x0002
        /*001a*/ 	.short	0x0064
        /*001c*/ 	.short	0x0082
	.zero		2


//--------------------- .nv.info                  --------------------------
	.section	.nv.info,"",@"SHT_CUDA_INFO"
	.align	4


	//----- nvinfo : EIATTR_REGCOUNT
	.align		4
        /*0000*/ 	.byte	0x04, 0x2f
        /*0002*/ 	.short	(.L_44 - .L_43)
	.align		4
.L_43:
        /*0004*/ 	.word	index@(_ZN3cub18CUB_300001_SM_10006detail11EmptyKernelIvEEvv)
        /*0008*/ 	.word	0x00000004


	//----- nvinfo : EIATTR_FRAME_SIZE
	.align		4
.L_44:
        /*000c*/ 	.byte	0x04, 0x11
        /*000e*/ 	.short	(.L_46 - .L_45)
	.align		4
.L_45:
        /*0010*/ 	.word	index@(_ZN3cub18CUB_300001_SM_10006detail11EmptyKernelIvEEvv)
        /*0014*/ 	.word	0x00000000


	//----- nvinfo : EIATTR_REGCOUNT
	.align		4
.L_46:
        /*0018*/ 	.byte	0x04, 0x2f
        /*001a*/ 	.short	(.L_48 - .L_47)
	.align		4
.L_47:
        /*001c*/ 	.word	index@(_ZN3cub18CUB_300001_SM_10006detail8for_each13static_kernelINS2_12policy_hub_t12policy_500_tEmN6thrust24THRUST_300001_SM_1000_NS8cuda_cub20__uninitialized_fill7functorINS7_10device_ptrIdEEdEEEEvT0_T1_)
        /*0020*/ 	.word	0x00000009


	//----- nvinfo : EIATTR_FRAME_SIZE
	.align		4
.L_48:
        /*0024*/ 	.byte	0x04, 0x11
        /*0026*/ 	.short	(.L_50 - .L_49)
	.align		4
.L_49:
        /*0028*/ 	.word	index@(_ZN3cub18CUB_300001_SM_10006detail8for_each13static_kernelINS2_12policy_hub_t12policy_500_tEmN6thrust24THRUST_300001_SM_1000_NS8cuda_cub20__uninitialized_fill7functorINS7_10device_ptrIdEEdEEEEvT0_T1_)
        /*002c*/ 	.word	0x00000000


	//----- nvinfo : EIATTR_REGCOUNT
	.align		4
.L_50:
        /*0030*/ 	.byte	0x04, 0x2f
        /*0032*/ 	.short	(.L_52 - .L_51)
	.align		4
.L_51:
        /*0034*/ 	.word	index@(_ZN3cub18CUB_300001_SM_10006detail9transform16transform_kernelINS2_10policy_hubILb1EN4cuda3std3__45tupleIJN6thrust24THRUST_300001_SM_1000_NS17counting_iteratorIiNSA_11use_defaultESC_SC_EEEEEE10policy1000Ei10MediaMovelNSA_6detail15normal_iteratorINSA_10device_ptrIdEEEEJSD_EEEvT0_iT1_T2_DpNS2_10kernel_argIT3_EE)
        /*0038*/ 	.word	0x00000020


	//----- nvinfo : EIATTR_FRAME_SIZE
	.align		4
.L_52:
        /*003c*/ 	.byte	0x04, 0x11
        /*003e*/ 	.short	(.L_54 - .L_53)
	.align		4
.L_53:
        /*0040*/ 	.word	index@($__internal_1_$__cuda_sm20_div_rn_f64_full)
        /*0044*/ 	.word	0x00000000


	//----- nvinfo : EIATTR_FRAME_SIZE
	.align		4
.L_54:
        /*0048*/ 	.byte	0x04, 0x11
        /*004a*/ 	.short	(.L_56 - .L_55)
	.align		4
.L_55:
        /*004c*/ 	.word	index@(_ZN3cub18CUB_300001_SM_10006detail9transform16transform_kernelINS2_10policy_hubILb1EN4cuda3std3__45tupleIJN6thrust24THRUST_300001_SM_1000_NS17counting_iteratorIiNSA_11use_defaultESC_SC_EEEEEE10policy1000Ei10MediaMovelNSA_6detail15normal_iteratorINSA_10device_ptrIdEEEEJSD_EEEvT0_iT1_T2_DpNS2_10kernel_argIT3_EE)
        /*0050*/ 	.word	0x00000000


	//----- nvinfo : EIATTR_REGCOUNT
	.align		4
.L_56:
        /*0054*/ 	.byte	0x04, 0x2f
        /*0056*/ 	.short	(.L_58 - .L_57)
	.align		4
.L_57:
        /*0058*/ 	.word	index@(_ZN3cub18CUB_300001_SM_10006detail9transform16transform_kernelINS2_10policy_hubILb1EN4cuda3std3__45tupleIJN6thrust24THRUST_300001_SM_1000_NS17counting_iteratorIiNSA_11use_defaultESC_SC_EEEEEE10policy1000El10MediaMovelNSA_6detail15normal_iteratorINSA_10device_ptrIdEEEEJSD_EEEvT0_iT1_T2_DpNS2_10kernel_argIT3_EE)
        /*005c*/ 	.word	0x00000020


	//----- nvinfo : EIATTR_FRAME_SIZE
	.align		4
.L_58:
        /*0060*/ 	.byte	0x04, 0x11
        /*0062*/ 	.short	(.L_60 - .L_59)
	.align		4
.L_59:
        /*0064*/ 	.word	index@($__internal_0_$__cuda_sm20_div_rn_f64_full)
        /*0068*/ 	.word	0x00000000


	//----- nvinfo : EIATTR_FRAME_SIZE
	.align		4
.L_60:
        /*006c*/ 	.byte	0x04, 0x11
        /*006e*/ 	.short	(.L_62 - .L_61)
	.align		4
.L_61:
        /*0070*/ 	.word	index@(_ZN3cub18CUB_300001_SM_10006detail9transform16transform_kernelINS2_10policy_hubILb1EN4cuda3std3__45tupleIJN6thrust24THRUST_300001_SM_1000_NS17counting_iteratorIiNSA_11use_defaultESC_SC_EEEEEE10policy1000El10MediaMovelNSA_6detail15normal_iteratorINSA_10device_ptrIdEEEEJSD_EEEvT0_iT1_T2_DpNS2_10kernel_argIT3_EE)
        /*0074*/ 	.word	0x00000000


	//----- nvinfo : EIATTR_MIN_STACK_SIZE
	.align		4
.L_62:
        /*0078*/ 	.byte	0x04, 0x12
        /*007a*/ 	.short	(.L_64 - .L_63)
	.align		4
.L_63:
        /*007c*/ 	.word	index@(_ZN3cub18CUB_300001_SM_10006detail9transform16transform_kernelINS2_10policy_hubILb1EN4cuda3std3__45tupleIJN6thrust24THRUST_300001_SM_1000_NS17counting_iteratorIiNSA_11use_defaultESC_SC_EEEEEE10policy1000El10MediaMovelNSA_6detail15normal_iteratorINSA_10device_ptrIdEEEEJSD_EEEvT0_iT1_T2_DpNS2_10kernel_argIT3_EE)
        /*0080*/ 	.word	0x00000000


	//----- nvinfo : EIATTR_MIN_STACK_SIZE
	.align		4
.L_64:
        /*0084*/ 	.byte	0x04, 0x12
        /*0086*/ 	.short	(.L_66 - .L_65)
	.align		4
.L_65:
        /*0088*/ 	.word	index@(_ZN3cub18CUB_300001_SM_10006detail9transform16transform_kernelINS2_10policy_hubILb1EN4cuda3std3__45tupleIJN6thrust24THRUST_300001_SM_1000_NS17counting_iteratorIiNSA_11use_defaultESC_SC_EEEEEE10policy1000Ei10MediaMovelNSA_6detail15normal_iteratorINSA_10device_ptrIdEEEEJSD_EEEvT0_iT1_T2_DpNS2_10kernel_argIT3_EE)
        /*008c*/ 	.word	0x00000000


	//----- nvinfo : EIATTR_MIN_STACK_SIZE
	.align		4
.L_66:
        /*0090*/ 	.byte	0x04, 0x12
        /*0092*/ 	.short	(.L_68 - .L_67)
	.align		4
.L_67:
        /*0094*/ 	.word	index@(_ZN3cub18CUB_300001_SM_10006detail8for_each13static_kernelINS2_12policy_hub_t12policy_500_tEmN6thrust24THRUST_300001_SM_1000_NS8cuda_cub20__uninitialized_fill7functorINS7_10device_ptrIdEEdEEEEvT0_T1_)
        /*0098*/ 	.word	0x00000000


	//----- nvinfo : EIATTR_MIN_STACK_SIZE
	.align		4
.L_68:
        /*009c*/ 	.byte	0x04, 0x12
        /*009e*/ 	.short	(.L_70 - .L_69)
	.align		4
.L_69:
        /*00a0*/ 	.word	index@(_ZN3cub18CUB_300001_SM_10006detail11EmptyKernelIvEEvv)
        /*00a4*/ 	.word	0x00000000
.L_70:


//--------------------- .nv.compat                --------------------------
	.section	.nv.compat,"",@"SHT_CUDA_COMPAT_INFO"
	.align	4
        /*0000*/ 	.byte	0x02, 0x09, 0x00, 0x00, 0x02, 0x02, 0x01, 0x00, 0x02, 0x05, 0x05, 0x00, 0x03, 0x07, 0x01, 0x01
        /*0010*/ 	.byte	0x02, 0x03, 0x00, 0x00, 0x02, 0x06, 0x01, 0x00, 0x04, 0x0b, 0x08, 0x00, 0x01, 0x00, 0x00, 0x00
        /*0020*/ 	.byte	0x00, 0x00, 0x00, 0x00


//--------------------- .nv.info._ZN3cub18CUB_300001_SM_10006detail9transform16transform_kernelINS2_10policy_hubILb1EN4cuda3std3__45tupleIJN6thrust24THRUST_300001_SM_1000_NS17counting_iteratorIiNSA_11use_defaultESC_SC_EEEEEE10policy1000El10MediaMovelNSA_6detail15normal_iteratorINSA_10device_ptrIdEEEEJSD_EEEvT0_iT1_T2_DpNS2_10kernel_argIT3_EE --------------------------
	.section	.nv.info._ZN3cub18CUB_300001_SM_10006detail9transform16transform_kernelINS2_10policy_hubILb1EN4cuda3std3__45tupleIJN6thrust24THRUST_300001_SM_1000_NS17counting_iteratorIiNSA_11use_defaultESC_SC_EEEEEE10policy1000El10MediaMovelNSA_6detail15normal_iteratorINSA_10device_ptrIdEEEEJSD_EEEvT0_iT1_T2_DpNS2_10kernel_argIT3_EE,"",@"SHT_CUDA_INFO"
	.sectionflags	@""
	.align	4


	//----- nvinfo : EIATTR_CUDA_API_VERSION
	.align		4
        /*0000*/ 	.byte	0x04, 0x37
        /*0002*/ 	.short	(.L_72 - .L_71)
.L_71:
        /*0004*/ 	.word	0x00000082


	//----- nvinfo : EIATTR_KPARAM_INFO
	.align		4
.L_72:
        /*0008*/ 	.byte	0x04, 0x17
        /*000a*/ 	.short	(.L_74 - .L_73)
.L_73:
        /*000c*/ 	.word	0x00000000
        /*0010*/ 	.short	0x0004
        /*0012*/ 	.short	0x0020
        /*0014*/ 	.byte	0x00, 0xf0, 0x41, 0x00


	//----- nvinfo : EIATTR_KPARAM_INFO
	.align		4
.L_74:
        /*0018*/ 	.byte	0x04, 0x17
        /*001a*/ 	.short	(.L_76 - .L_75)
.L_75:
        /*001c*/ 	.word	0x00000000
        /*0020*/ 	.short	0x0003
        /*0022*/ 	.short	0x0018
        /*0024*/ 	.byte	0x00, 0xf0, 0x21, 0x00


	//----- nvinfo : EIATTR_KPARAM_INFO
	.align		4
.L_76:
        /*0028*/ 	.byte	0x04, 0x17
        /*002a*/ 	.short	(.L_78 - .L_77)
.L_77:
        /*002c*/ 	.word	0x00000000
        /*0030*/ 	.short	0x0002
        /*0032*/ 	.short	0x0010
        /*0034*/ 	.byte	0x00, 0xf0, 0x21, 0x00


	//----- nvinfo : EIATTR_KPARAM_INFO
	.align		4
.L_78:
        /*0038*/ 	.byte	0x04, 0x17
        /*003a*/ 	.short	(.L_80 - .L_79)
.L_79:
        /*003c*/ 	.word	0x00000000
        /*0040*/ 	.short	0x0001
        /*0042*/ 	.short	0x0008
        /*0044*/ 	.byte	0x00, 0xf0, 0x11, 0x00


	//----- nvinfo : EIATTR_KPARAM_INFO
	.align		4
.L_80:
        /*0048*/ 	.byte	0x04, 0x17
        /*004a*/ 	.short	(.L_82 - .L_81)
.L_81:
        /*004c*/ 	.word	0x00000000
        /*0050*/ 	.short	0x0000
        /*0052*/ 	.short	0x0000
        /*0054*/ 	.byte	0x00, 0xf0, 0x21, 0x00


	//----- nvinfo : EIATTR_SPARSE_MMA_MASK
	.align		4
.L_82:
        /*0058*/ 	.byte	0x03, 0x50
        /*005a*/ 	.short	0x0000


	//----- nvinfo : EIATTR_MAXREG_COUNT
	.align		4
        /*005c*/ 	.byte	0x03, 0x1b
        /*005e*/ 	.short	0x00ff


	//----- nvinfo : EIATTR_MERCURY_ISA_VERSION
	.align		4
        /*0060*/ 	.byte	0x03, 0x5f
        /*0062*/ 	.short	0x0101


	//----- nvinfo : EIATTR_VRC_CTA_INIT_COUNT
	.align		4
        /*0064*/ 	.byte	0x02, 0x4a
	.zero		1
	.zero		1


	//----- nvinfo : EIATTR_EXIT_INSTR_OFFSETS
	.align		4
        /*0068*/ 	.byte	0x04, 0x1c
        /*006a*/ 	.short	(.L_84 - .L_83)


	//   ....[0]....
.L_83:
        /*006c*/ 	.word	0x000001a0


	//   ....[1]....
        /*0070*/ 	.word	0x00001aa0


	//   ....[2]....
        /*0074*/ 	.word	0x00001ae0


	//   ....[3]....
        /*0078*/ 	.word	0x00002700


	//   ....[4]....
        /*007c*/ 	.word	0x00002730


	//   ....[5]....
        /*0080*/ 	.word	0x00003f90


	//   ....[6]....
        /*0084*/ 	.word	0x00004bd0


	//----- nvinfo : EIATTR_MAX_THREADS
	.align		4
.L_84:
        /*0088*/ 	.byte	0x04, 0x05
        /*008a*/ 	.short	(.L_86 - .L_85)
.L_85:
        /*008c*/ 	.word	0x00000080
        /*0090*/ 	.word	0x00000001
        /*0094*/ 	.word	0x00000001


	//----- nvinfo : EIATTR_CRS_STACK_SIZE
	.align		4
.L_86:
        /*0098*/ 	.byte	0x04, 0x1e
        /*009a*/ 	.short	(.L_88 - .L_87)
.L_87:
        /*009c*/ 	.word	0x00000000


	//----- nvinfo : EIATTR_CBANK_PARAM_SIZE
	.align		4
.L_88:
        /*00a0*/ 	.byte	0x03, 0x19
        /*00a2*/ 	.short	0x0030


	//----- nvinfo : EIATTR_PARAM_CBANK
	.align		4
        /*00a4*/ 	.byte	0x04, 0x0a
        /*00a6*/ 	.short	(.L_90 - .L_89)
	.align		4
.L_89:
        /*00a8*/ 	.word	index@(.nv.constant0._ZN3cub18CUB_300001_SM_10006detail9transform16transform_kernelINS2_10policy_hubILb1EN4cuda3std3__45tupleIJN6thrust24THRUST_300001_SM_1000_NS17counting_iteratorIiNSA_11use_defaultESC_SC_EEEEEE10policy1000El10MediaMovelNSA_6detail15normal_iteratorINSA_10device_ptrIdEEEEJSD_EEEvT0_iT1_T2_DpNS2_10kernel_argIT3_EE)
        /*00ac*/ 	.short	0x0380
        /*00ae*/ 	.short	0x0030


	//----- nvinfo : EIATTR_SW_WAR
	.align		4
.L_90:
        /*00b0*/ 	.byte	0x04, 0x36
        /*00b2*/ 	.short	(.L_92 - .L_91)
.L_91:
        /*00b4*/ 	.word	0x00000008
.L_92:


//--------------------- .nv.info._ZN3cub18CUB_300001_SM_10006detail9transform16transform_kernelINS2_10policy_hubILb1EN4cuda3std3__45tupleIJN6thrust24THRUST_300001_SM_1000_NS17counting_iteratorIiNSA_11use_defaultESC_SC_EEEEEE10policy1000Ei10MediaMovelNSA_6detail15normal_iteratorINSA_10device_ptrIdEEEEJSD_EEEvT0_iT1_T2_DpNS2_10kernel_argIT3_EE --------------------------
	.section	.nv.info._ZN3cub18CUB_300001_SM_10006detail9transform16transform_kernelINS2_10policy_hubILb1EN4cuda3std3__45tupleIJN6thrust24THRUST_300001_SM_1000_NS17counting_iteratorIiNSA_11use_defaultESC_SC_EEEEEE10policy1000Ei10MediaMovelNSA_6detail15normal_iteratorINSA_10device_ptrIdEEEEJSD_EEEvT0_iT1_T2_DpNS2_10kernel_argIT3_EE,"",@"SHT_CUDA_INFO"
	.sectionflags	@""
	.align	4


	//----- nvinfo : EIATTR_CUDA_API_VERSION
	.align		4
        /*0000*/ 	.byte	0x04, 0x37
        /*0002*/ 	.short	(.L_94 - .L_93)
.L_93:
        /*0004*/ 	.word	0x00000082


	//----- nvinfo : EIATTR_KPARAM_INFO
	.align		4
.L_94:
        /*0008*/ 	.byte	0x04, 0x17
        /*000a*/ 	.short	(.L_96 - .L_95)
.L_95:
        /*000c*/ 	.word	0x00000000
        /*0010*/ 	.short	0x0004
        /*0012*/ 	.short	0x0018
        /*0014*/ 	.byte	0x00, 0xf0, 0x41, 0x00


	//----- nvinfo : EIATTR_KPARAM_INFO
	.align		4
.L_96:
        /*0018*/ 	.byte	0x04, 0x17
        /*001a*/ 	.short	(.L_98 - .L_97)
.L_97:
        /*001c*/ 	.word	0x00000000
        /*0020*/ 	.short	0x0003
        /*0022*/ 	.short	0x0010
        /*0024*/ 	.byte	0x00, 0xf0, 0x21, 0x00


	//----- nvinfo : EIATTR_KPARAM_INFO
	.align		4
.L_98:
        /*0028*/ 	.byte	0x04, 0x17
        /*002a*/ 	.short	(.L_100 - .L_99)
.L_99:
        /*002c*/ 	.word	0x00000000
        /*0030*/ 	.short	0x0002
        /*0032*/ 	.short	0x0008
        /*0034*/ 	.byte	0x00, 0xf0, 0x21, 0x00


	//----- nvinfo : EIATTR_KPARAM_INFO
	.align		4
.L_100:
        /*0038*/ 	.byte	0x04, 0x17
        /*003a*/ 	.short	(.L_102 - .L_101)
.L_101:
        /*003c*/ 	.word	0x00000000
        /*0040*/ 	.short	0x0001
        /*0042*/ 	.short	0x0004
        /*0044*/ 	.byte	0x00, 0xf0, 0x11, 0x00


	//----- nvinfo : EIATTR_KPARAM_INFO
	.align		4
.L_102:
        /*0048*/ 	.byte	0x04, 0x17
        /*004a*/ 	.short	(.L_104 - .L_103)
.L_103:
        /*004c*/ 	.word	0x00000000
        /*0050*/ 	.short	0x0000
        /*0052*/ 	.short	0x0000
        /*0054*/ 	.byte	0x00, 0xf0, 0x11, 0x00


	//----- nvinfo : EIATTR_SPARSE_MMA_MASK
	.align		4
.L_104:
        /*0058*/ 	.byte	0x03, 0x50
        /*005a*/ 	.short	0x0000


	//----- nvinfo : EIATTR_MAXREG_COUNT
	.align		4
        /*005c*/ 	.byte	0x03, 0x1b
        /*005e*/ 	.short	0x00ff


	//----- nvinfo : EIATTR_MERCURY_ISA_VERSION
	.align		4
        /*0060*/ 	.byte	0x03, 0x5f
        /*0062*/ 	.short	0x0101


	//----- nvinfo : EIATTR_VRC_CTA_INIT_COUNT
	.align		4
        /*0064*/ 	.byte	0x02, 0x4a
	.zero		1
	.zero		1


	//----- nvinfo : EIATTR_EXIT_INSTR_OFFSETS
	.align		4
        /*0068*/ 	.byte	0x04, 0x1c
        /*006a*/ 	.short	(.L_106 - .L_105)


	//   ....[0]....
.L_105:
        /*006c*/ 	.word	0x00000130


	//   ....[1]....
        /*0070*/ 	.word	0x00001990


	//   ....[2]....
        /*0074*/ 	.word	0x000025d0


	//   ....[3]....
        /*0078*/ 	.word	0x00002600


	//   ....[4]....
        /*007c*/ 	.word	0x00003f00


	//   ....[5]....
        /*0080*/ 	.word	0x00003f40


	//   ....[6]....
        /*0084*/ 	.word	0x00004b60


	//----- nvinfo : EIATTR_MAX_THREADS
	.align		4
.L_106:
        /*0088*/ 	.byte	0x04, 0x05
        /*008a*/ 	.short	(.L_108 - .L_107)
.L_107:
        /*008c*/ 	.word	0x00000080
        /*0090*/ 	.word	0x00000001
        /*0094*/ 	.word	0x00000001


	//----- nvinfo : EIATTR_CRS_STACK_SIZE
	.align		4
.L_108:
        /*0098*/ 	.byte	0x04, 0x1e
        /*009a*/ 	.short	(.L_110 - .L_109)
.L_109:
        /*009c*/ 	.word	0x00000000


	//----- nvinfo : EIATTR_CBANK_PARAM_SIZE
	.align		4
.L_110:
        /*00a0*/ 	.byte	0x03, 0x19
        /*00a2*/ 	.short	0x0028


	//----- nvinfo : EIATTR_PARAM_CBANK
	.align		4
        /*00a4*/ 	.byte	0x04, 0x0a
        /*00a6*/ 	.short	(.L_112 - .L_111)
	.align		4
.L_111:
        /*00a8*/ 	.word	index@(.nv.constant0._ZN3cub18CUB_300001_SM_10006detail9transform16transform_kernelINS2_10policy_hubILb1EN4cuda3std3__45tupleIJN6thrust24THRUST_300001_SM_1000_NS17counting_iteratorIiNSA_11use_defaultESC_SC_EEEEEE10policy1000Ei10MediaMovelNSA_6detail15normal_iteratorINSA_10device_ptrIdEEEEJSD_EEEvT0_iT1_T2_DpNS2_10kernel_argIT3_EE)
        /*00ac*/ 	.short	0x0380
        /*00ae*/ 	.short	0x0028


	//----- nvinfo : EIATTR_SW_WAR
	.align		4
.L_112:
        /*00b0*/ 	.byte	0x04, 0x36
        /*00b2*/ 	.short	(.L_114 - .L_113)
.L_113:
        /*00b4*/ 	.word	0x00000008
.L_114:


//--------------------- .nv.info._ZN3cub18CUB_300001_SM_10006detail8for_each13static_kernelINS2_12policy_hub_t12policy_500_tEmN6thrust24THRUST_300001_SM_1000_NS8cuda_cub20__uninitialized_fill7functorINS7_10device_ptrIdEEdEEEEvT0_T1_ --------------------------
	.section	.nv.info._ZN3cub18CUB_300001_SM_10006detail8for_each13static_kernelINS2_12policy_hub_t12policy_500_tEmN6thrust24THRUST_300001_SM_1000_NS8cuda_cub20__uninitialized_fill7functorINS7_10device_ptrIdEEdEEEEvT0_T1_,"",@"SHT_CUDA_INFO"
	.sectionflags	@""
	.align	4


	//----- nvinfo : EIATTR_CUDA_API_VERSION
	.align		4
        /*0000*/ 	.byte	0x04, 0x37
        /*0002*/ 	.short	(.L_116 - .L_115)
.L_115:
        /*0004*/ 	.word	0x00000082


	//----- nvinfo : EIATTR_KPARAM_INFO
	.align		4
.L_116:
        /*0008*/ 	.byte	0x04, 0x17
        /*000a*/ 	.short	(.L_118 - .L_117)
.L_117:
        /*000c*/ 	.word	0x00000000
        /*0010*/ 	.short	0x0001
        /*0012*/ 	.short	0x0008
        /*0014*/ 	.byte	0x00, 0xf0, 0x41, 0x00


	//----- nvinfo : EIATTR_KPARAM_INFO
	.align		4
.L_118:
        /*0018*/ 	.byte	0x04, 0x17
        /*001a*/ 	.short	(.L_120 - .L_119)
.L_119:
        /*001c*/ 	.word	0x00000000
        /*0020*/ 	.short	0x0000
        /*0022*/ 	.short	0x0000
        /*0024*/ 	.byte	0x00, 0xf0, 0x21, 0x00


	//----- nvinfo : EIATTR_SPARSE_MMA_MASK
	.align		4
.L_120:
        /*0028*/ 	.byte	0x03, 0x50
        /*002a*/ 	.short	0x0000


	//----- nvinfo : EIATTR_MAXREG_COUNT
	.align		4
        /*002c*/ 	.byte	0x03, 0x1b
        /*002e*/ 	.short	0x00ff


	//----- nvinfo : EIATTR_MERCURY_ISA_VERSION
	.align		4
        /*0030*/ 	.byte	0x03, 0x5f
        /*0032*/ 	.short	0x0101


	//----- nvinfo : EIATTR_VRC_CTA_INIT_COUNT
	.align		4
        /*0034*/ 	.byte	0x02, 0x4a
	.zero		1
	.zero		1


	//----- nvinfo : EIATTR_EXIT_INSTR_OFFSETS
	.align		4
        /*0038*/ 	.byte	0x04, 0x1c
        /*003a*/ 	.short	(.L_122 - .L_121)


	//   ....[0]....
.L_121:
        /*003c*/ 	.word	0x00000130


	//   ....[1]....
        /*0040*/ 	.word	0x00000230


	//   ....[2]....
        /*0044*/ 	.word	0x00000260


	//----- nvinfo : EIATTR_MAX_THREADS
	.align		4
.L_122:
        /*0048*/ 	.byte	0x04, 0x05
        /*004a*/ 	.short	(.L_124 - .L_123)
.L_123:
        /*004c*/ 	.word	0x00000100
        /*0050*/ 	.word	0x00000001
        /*0054*/ 	.word	0x00000001


	//----- nvinfo : EIATTR_CBANK_PARAM_SIZE
	.align		4
.L_124:
        /*0058*/ 	.byte	0x03, 0x19
        /*005a*/ 	.short	0x0018


	//----- nvinfo : EIATTR_PARAM_CBANK
	.align		4
        /*005c*/ 	.byte	0x04, 0x0a
        /*005e*/ 	.short	(.L_126 - .L_125)
	.align		4
.L_125:
        /*0060*/ 	.word	index@(.nv.constant0._ZN3cub18CUB_300001_SM_10006detail8for_each13static_kernelINS2_12policy_hub_t12policy_500_tEmN6thrust24THRUST_300001_SM_1000_NS8cuda_cub20__uninitialized_fill7functorINS7_10device_ptrIdEEdEEEEvT0_T1_)
        /*0064*/ 	.short	0x0380
        /*0066*/ 	.short	0x0018


	//----- nvinfo : EIATTR_SW_WAR
	.align		4
.L_126:
        /*0068*/ 	.byte	0x04, 0x36
        /*006a*/ 	.short	(.L_128 - .L_127)
.L_127:
        /*006c*/ 	.word	0x00000008
.L_128:


//--------------------- .nv.info._ZN3cub18CUB_300001_SM_10006detail11EmptyKernelIvEEvv --------------------------
	.section	.nv.info._ZN3cub18CUB_300001_SM_10006detail11EmptyKernelIvEEvv,"",@"SHT_CUDA_INFO"
	.sectionflags	@""
	.align	4


	//----- nvinfo : EIATTR_CUDA_API_VERSION
	.align		4
        /*0000*/ 	.byte	0x04, 0x37
        /*0002*/ 	.short	(.L_130 - .L_129)
.L_129:
        /*0004*/ 	.word	0x00000082


	//----- nvinfo : EIATTR_SPARSE_MMA_MASK
	.align		4
.L_130:
        /*0008*/ 	.byte	0x03, 0x50
        /*000a*/ 	.short	0x0000


	//----- nvinfo : EIATTR_MAXREG_COUNT
	.align		4
        /*000c*/ 	.byte	0x03, 0x1b
        /*000e*/ 	.short	0x00ff


	//----- nvinfo : EIATTR_MERCURY_ISA_VERSION
	.align		4
        /*0010*/ 	.byte	0x03, 0x5f
        /*0012*/ 	.short	0x0101


	//----- nvinfo : EIATTR_VRC_CTA_INIT_COUNT
	.align		4
        /*0014*/ 	.byte	0x02, 0x4a
	.zero		1
	.zero		1


	//----- nvinfo : EIATTR_EXIT_INSTR_OFFSETS
	.align		4
        /*0018*/ 	.byte	0x04, 0x1c
        /*001a*/ 	.short	(.L_132 - .L_131)


	//   ....[0]....
.L_131:
        /*001c*/ 	.word	0x00000010


	//----- nvinfo : EIATTR_SW_WAR
	.align		4
.L_132:
        /*0020*/ 	.byte	0x04, 0x36
        /*0022*/ 	.short	(.L_134 - .L_133)
.L_133:
        /*0024*/ 	.word	0x00000008
.L_134:


//--------------------- .nv.callgraph             --------------------------
	.section	.nv.callgraph,"",@"SHT_CUDA_CALLGRAPH"
	.align	4
	.sectionentsize	8
	.align		4
        /*0000*/ 	.word	0x00000000
	.align		4
        /*0004*/ 	.word	0xffffffff
	.align		4
        /*0008*/ 	.word	0x00000000
	.align		4
        /*000c*/ 	.word	0xfffffffe
	.align		4
        /*0010*/ 	.word	0x00000000
	.align		4
        /*0014*/ 	.word	0xfffffffd
	.align		4
        /*0018*/ 	.word	0x00000000
	.align		4
        /*001c*/ 	.word	0xfffffffc


//--------------------- .nv.constant4             --------------------------
	.section	.nv.constant4,"a",@progbits
	.align	8
	.align		8
.nv.constant4:
        /*0000*/ 	.dword	_ZN30_INTERNAL_6cbd75b9_4_k_cu_main4cuda3std3__45__cpo5beginE
	.align		8
        /*0008*/ 	.dword	_ZN30_INTERNAL_6cbd75b9_4_k_cu_main4cuda3std3__45__cpo3endE
	.align		8
        /*0010*/ 	.dword	_ZN30_INTERNAL_6cbd75b9_4_k_cu_main4cuda3std3__45__cpo6cbeginE
	.align		8
        /*0018*/ 	.dword	_ZN30_INTERNAL_6cbd75b9_4_k_cu_main4cuda3std3__45__cpo4cendE
	.align		8
        /*0020*/ 	.dword	_ZN30_INTERNAL_6cbd75b9_4_k_cu_main4cuda3std3__45__cpo6rbeginE
	.align		8
        /*0028*/ 	.dword	_ZN30_INTERNAL_6cbd75b9_4_k_cu_main4cuda3std3__45__cpo4rendE
	.align		8
        /*0030*/ 	.dword	_ZN30_INTERNAL_6cbd75b9_4_k_cu_main4cuda3std3__45__cpo7crbeginE
	.align		8
        /*0038*/ 	.dword	_ZN30_INTERNAL_6cbd75b9_4_k_cu_main4cuda3std3__45__cpo5crendE
	.align		8
        /*0040*/ 	.dword	_ZN30_INTERNAL_6cbd75b9_4_k_cu_main4cuda3std3__432_GLOBAL__N__6cbd75b9_4_k_cu_main6ignoreE
	.align		8
        /*0048*/ 	.dword	_ZN30_INTERNAL_6cbd75b9_4_k_cu_main4cuda3std3__419piecewise_constructE
	.align		8
        /*0050*/ 	.dword	_ZN30_INTERNAL_6cbd75b9_4_k_cu_main4cuda3std3__48in_placeE
	.align		8
        /*0058*/ 	.dword	_ZN30_INTERNAL_6cbd75b9_4_k_cu_main4cuda3std3__420unreachable_sentinelE
	.align		8
        /*0060*/ 	.dword	_ZN30_INTERNAL_6cbd75b9_4_k_cu_main4cuda3std3__47nulloptE
	.align		8
        /*0068*/ 	.dword	_ZN30_INTERNAL_6cbd75b9_4_k_cu_main4cuda3std3__48unexpectE
	.align		8
        /*0070*/ 	.dword	_ZN30_INTERNAL_6cbd75b9_4_k_cu_main4cuda3std6ranges3__45__cpo4swapE
	.align		8
        /*0078*/ 	.dword	_ZN30_INTERNAL_6cbd75b9_4_k_cu_main4cuda3std6ranges3__45__cpo9iter_moveE
	.align		8
        /*0080*/ 	.dword	_ZN30_INTERNAL_6cbd75b9_4_k_cu_main4cuda3std6ranges3__45__cpo5beginE
	.align		8
        /*0088*/ 	.dword	_ZN30_INTERNAL_6cbd75b9_4_k_cu_main4cuda3std6ranges3__45__cpo3endE
	.align		8
        /*0090*/ 	.dword	_ZN30_INTERNAL_6cbd75b9_4_k_cu_main4cuda3std6ranges3__45__cpo6cbeginE
	.align		8
        /*0098*/ 	.dword	_ZN30_INTERNAL_6cbd75b9_4_k_cu_main4cuda3std6ranges3__45__cpo4cendE
	.align		8
        /*00a0*/ 	.dword	_ZN30_INTERNAL_6cbd75b9_4_k_cu_main4cuda3std6ranges3__45__cpo7advanceE
	.align		8
        /*00a8*/ 	.dword	_ZN30_INTERNAL_6cbd75b9_4_k_cu_main4cuda3std6ranges3__45__cpo9iter_swapE
	.align		8
        /*00b0*/ 	.dword	_ZN30_INTERNAL_6cbd75b9_4_k_cu_main4cuda3std6ranges3__45__cpo4nextE
	.align		8
        /*00b8*/ 	.dword	_ZN30_INTERNAL_6cbd75b9_4_k_cu_main4cuda3std6ranges3__45__cpo4prevE
	.align		8
        /*00c0*/ 	.dword	_ZN30_INTERNAL_6cbd75b9_4_k_cu_main4cuda3std6ranges3__45__cpo4dataE
	.align		8
        /*00c8*/ 	.dword	_ZN30_INTERNAL_6cbd75b9_4_k_cu_main4cuda3std6ranges3__45__cpo5cdataE
	.align		8
        /*00d0*/ 	.dword	_ZN30_INTERNAL_6cbd75b9_4_k_cu_main4cuda3std6ranges3__45__cpo4sizeE
	.align		8
        /*00d8*/ 	.dword	_ZN30_INTERNAL_6cbd75b9_4_k_cu_main4cuda3std6ranges3__45__cpo5ssizeE
	.align		8
        /*00e0*/ 	.dword	_ZN30_INTERNAL_6cbd75b9_4_k_cu_main4cuda3std6ranges3__45__cpo8distanceE
	.align		8
        /*00e8*/ 	.dword	_ZN30_INTERNAL_6cbd75b9_4_k_cu_main6thrust24THRUST_300001_SM_1000_NS8cuda_cub3parE
	.align		8
        /*00f0*/ 	.dword	_ZN30_INTERNAL_6cbd75b9_4_k_cu_main6thrust24THRUST_300001_SM_1000_NS8cuda_cub10par_nosyncE
	.align		8
        /*00f8*/ 	.dword	_ZN30_INTERNAL_6cbd75b9_4_k_cu_main6thrust24THRUST_300001_SM_1000_NS6system6detail10sequential3seqE
	.align		8
        /*0100*/ 	.dword	_ZN30_INTERNAL_6cbd75b9_4_k_cu_main6thrust24THRUST_300001_SM_1000_NS12placeholders2_1E
	.align		8
        /*0108*/ 	.dword	_ZN30_INTERNAL_6cbd75b9_4_k_cu_main6thrust24THRUST_300001_SM_1000_NS12placeholders2_2E
	.align		8
        /*0110*/ 	.dword	_ZN30_INTERNAL_6cbd75b9_4_k_cu_main6thrust24THRUST_300001_SM_1000_NS12placeholders2_3E
	.align		8
        /*0118*/ 	.dword	_ZN30_INTERNAL_6cbd75b9_4_k_cu_main6thrust24THRUST_300001_SM_1000_NS12placeholders2_4E
	.align		8
        /*0120*/ 	.dword	_ZN30_INTERNAL_6cbd75b9_4_k_cu_main6thrust24THRUST_300001_SM_1000_NS12placeholders2_5E
	.align		8
        /*0128*/ 	.dword	_ZN30_INTERNAL_6cbd75b9_4_k_cu_main6thrust24THRUST_300001_SM_1000_NS12placeholders2_6E
	.align		8
        /*0130*/ 	.dword	_ZN30_INTERNAL_6cbd75b9_4_k_cu_main6thrust24THRUST_300001_SM_1000_NS12placeholders2_7E
	.align		8
        /*0138*/ 	.dword	_ZN30_INTERNAL_6cbd75b9_4_k_cu_main6thrust24THRUST_300001_SM_1000_NS12placeholders2_8E
	.align		8
        /*0140*/ 	.dword	_ZN30_INTERNAL_6cbd75b9_4_k_cu_main6thrust24THRUST_300001_SM_1000_NS12placeholders2_9E
	.align		8
        /*0148*/ 	.dword	_ZN30_INTERNAL_6cbd75b9_4_k_cu_main6thrust24THRUST_300001_SM_1000_NS12placeholders3_10E
	.align		8
        /*0150*/ 	.dword	_ZN30_INTERNAL_6cbd75b9_4_k_cu_main6thrust24THRUST_300001_SM_1000_NS3seqE


//--------------------- .text._ZN3cub18CUB_300001_SM_10006detail9transform16transform_kernelINS2_10policy_hubILb1EN4cuda3std3__45tupleIJN6thrust24THRUST_300001_SM_1000_NS17counting_iteratorIiNSA_11use_defaultESC_SC_EEEEEE10policy1000El10MediaMovelNSA_6detail15normal_iteratorINSA_10device_ptrIdEEEEJSD_EEEvT0_iT1_T2_DpNS2_10kernel_argIT3_EE --------------------------
	.section	.text._ZN3cub18CUB_300001_SM_10006detail9transform16transform_kernelINS2_10policy_hubILb1EN4cuda3std3__45tupleIJN6thrust24THRUST_300001_SM_1000_NS17counting_iteratorIiNSA_11use_defaultESC_SC_EEEEEE10policy1000El10MediaMovelNSA_6detail15normal_iteratorINSA_10device_ptrIdEEEEJSD_EEEvT0_iT1_T2_DpNS2_10kernel_argIT3_EE,"ax",@progbits
	.align	128
        .global         _ZN3cub18CUB_300001_SM_10006detail9transform16transform_kernelINS2_10policy_hubILb1EN4cuda3std3__45tupleIJN6thrust24THRUST_300001_SM_1000_NS17counting_iteratorIiNSA_11use_defaultESC_SC_EEEEEE10policy1000El10MediaMovelNSA_6detail15normal_iteratorINSA_10device_ptrIdEEEEJSD_EEEvT0_iT1_T2_DpNS2_10kernel_argIT3_EE
        .type           _ZN3cub18CUB_300001_SM_10006detail9transform16transform_kernelINS2_10policy_hubILb1EN4cuda3std3__45tupleIJN6thrust24THRUST_300001_SM_1000_NS17counting_iteratorIiNSA_11use_defaultESC_SC_EEEEEE10policy1000El10MediaMovelNSA_6detail15normal_iteratorINSA_10device_ptrIdEEEEJSD_EEEvT0_iT1_T2_DpNS2_10kernel_argIT3_EE,@function
        .size           _ZN3cub18CUB_300001_SM_10006detail9transform16transform_kernelINS2_10policy_hubILb1EN4cuda3std3__45tupleIJN6thrust24THRUST_300001_SM_1000_NS17counting_iteratorIiNSA_11use_defaultESC_SC_EEEEEE10policy1000El10MediaMovelNSA_6detail15normal_iteratorINSA_10device_ptrIdEEEEJSD_EEEvT0_iT1_T2_DpNS2_10kernel_argIT3_EE,(.L_x_225 - _ZN3cub18CUB_300001_SM_10006detail9transform16transform_kernelINS2_10policy_hubILb1EN4cuda3std3__45tupleIJN6thrust24THRUST_300001_SM_1000_NS17counting_iteratorIiNSA_11use_defaultESC_SC_EEEEEE10policy1000El10MediaMovelNSA_6detail15normal_iteratorINSA_10device_ptrIdEEEEJSD_EEEvT0_iT1_T2_DpNS2_10kernel_argIT3_EE)
        .other          _ZN3cub18CUB_300001_SM_10006detail9transform16transform_kernelINS2_10policy_hubILb1EN4cuda3std3__45tupleIJN6thrust24THRUST_300001_SM_1000_NS17counting_iteratorIiNSA_11use_defaultESC_SC_EEEEEE10policy1000El10MediaMovelNSA_6detail15normal_iteratorINSA_10device_ptrIdEEEEJSD_EEEvT0_iT1_T2_DpNS2_10kernel_argIT3_EE,@"STO_CUDA_ENTRY STV_DEFAULT"
_ZN3cub18CUB_300001_SM_10006detail9transform16transform_kernelINS2_10policy_hubILb1EN4cuda3std3__45tupleIJN6thrust24THRUST_300001_SM_1000_NS17counting_iteratorIiNSA_11use_defaultESC_SC_EEEEEE10policy1000El10MediaMovelNSA_6detail15normal_iteratorINSA_10device_ptrIdEEEEJSD_EEEvT0_iT1_T2_DpNS2_10kernel_argIT3_EE:
.text._ZN3cub18CUB_300001_SM_10006detail9transform16transform_kernelINS2_10policy_hubILb1EN4cuda3std3__45tupleIJN6thrust24THRUST_300001_SM_1000_NS17counting_iteratorIiNSA_11use_defaultESC_SC_EEEEEE10policy1000El10MediaMovelNSA_6detail15normal_iteratorINSA_10device_ptrIdEEEEJSD_EEEvT0_iT1_T2_DpNS2_10kernel_argIT3_EE:
[----:B------:R-:W-:Y:S01]  /*0000*/  LDC R1, c[0x0][0x37c] ;  /* 0x0000df00ff017b82 */ /* 0x000fe20000000800 */
[----:B------:R-:W0:Y:S07]  /*0010*/  LDCU UR9, c[0x0][0x388] ;  /* 0x00007100ff0977ac */ /* 0x000e2e0008000800 */
[----:B------:R-:W1:Y:S01]  /*0020*/  S2UR UR4, SR_CTAID.X ;  /* 0x00000000000479c3 */ /* 0x000e620000002500 */
[----:B------:R-:W-:Y:S01]  /*0030*/  IMAD.MOV.U32 R28, RZ, RZ, 0x401c0000 ;  /* 0x401c0000ff1c7424 */ /* 0x000fe200078e00ff */
[----:B------:R-:W2:Y:S01]  /*0040*/  LDCU.64 UR6, c[0x0][0x380] ;  /* 0x00007000ff0677ac */ /* 0x000ea20008000a00 */
[----:B------:R-:W3:Y:S01]  /*0050*/  LDCU.64 UR10, c[0x0][0x398] ;  /* 0x00007300ff0a77ac */ /* 0x000ee20008000a00 */
[----:B------:R-:W4:Y:S01]  /*0060*/  LDCU UR18, c[0x0][0x3a0] ;  /* 0x00007400ff1277ac */ /* 0x000f220008000800 */
[----:B------:R-:W1:Y:S01]  /*0070*/  LDCU.64 UR14, c[0x0][0x358] ;  /* 0x00006b00ff0e77ac */ /* 0x000e620008000a00 */
[----:B0-----:R-:W-:-:S04]  /*0080*/  USHF.L.U32 UR12, UR9, 0x7, URZ ;  /* 0x00000007090c7899 */ /* 0x001fc800080006ff */
[----:B------:R-:W-:Y:S02]  /*0090*/  USHF.R.S32.HI UR13, URZ, 0x1f, UR12 ;  /* 0x0000001fff0d7899 */ /* 0x000fe4000801140c */
[----:B-1----:R-:W-:Y:S02]  /*00a0*/  UIMAD.WIDE.U32 UR16, UR12, UR4, URZ ;  /* 0x000000040c1072a5 */ /* 0x002fe4000f8e00ff */
[----:B------:R-:W-:Y:S02]  /*00b0*/  UIMAD UR5, UR13, UR4, URZ ;  /* 0x000000040d0572a4 */ /* 0x000fe4000f8e02ff */
[----:B--2---:R-:W-:Y:S02]  /*00c0*/  UIADD3 UR8, UP0, UPT, -UR16, UR6, URZ ;  /* 0x0000000610087290 */ /* 0x004fe4000ff1e1ff */
[----:B------:R-:W-:Y:S02]  /*00d0*/  UIADD3 UR5, UPT, UPT, UR17, UR5, URZ ;  /* 0x0000000511057290 */ /* 0x000fe4000fffe0ff */
[----:B---3--:R-:W-:-:S02]  /*00e0*/  ULEA UR6, UP1, UR16, UR10, 0x3 ;  /* 0x0000000a10067291 */ /* 0x008fc4000f8218ff */
[----:B------:R-:W-:Y:S02]  /*00f0*/  UIADD3.X UR4, UPT, UPT, ~UR5, UR7, URZ, UP0, !UPT ;  /* 0x0000000705047290 */ /* 0x000fe400087fe5ff */
[----:B------:R-:W-:Y:S02]  /*0100*/  UISETP.LT.U32.AND UP0, UPT, UR8, UR12, UPT ;  /* 0x0000000c0800728c */ /* 0x000fe4000bf01070 */
[----:B------:R-:W-:Y:S02]  /*0110*/  ULEA.HI.X UR7, UR16, UR11, UR5, 0x3, UP1 ;  /* 0x0000000b10077291 */ /* 0x000fe400088f1c05 */
[----:B------:R-:W-:Y:S02]  /*0120*/  UISETP.LT.AND.EX UP0, UPT, UR4, UR13, UPT, UP0 ;  /* 0x0000000d0400728c */ /* 0x000fe4000bf01300 */
[----:B----4-:R-:W-:Y:S02]  /*0130*/  UIADD3 UR10, UPT, UPT, UR16, UR18, URZ ;  /* 0x00000012100a7290 */ /* 0x010fe4000fffe0ff */
[----:B------:R-:W-:Y:S01]  /*0140*/  USEL UR8, UR8, UR12, UP0 ;  /* 0x0000000c08087287 */ /* 0x000fe20008000000 */
[----:B------:R-:W-:-:S03]  /*0150*/  UMOV UR5, URZ ;  /* 0x000000ff00057c82 */ /* 0x000fc60008000000 */
[----:B------:R-:W-:-:S09]  /*0160*/  UISETP.NE.AND UP0, UPT, UR12, UR8, UPT ;  /* 0x000000080c00728c */ /* 0x000fd2000bf05270 */
[----:B------:R-:W-:Y:S05]  /*0170*/  BRA.U !UP0, `(.L_x_0) ;  /* 0x0000002508647547 */ /* 0x000fea000b800000 */
[----:B------:R-:W-:-:S06]  /*0180*/  UISETP.GE.AND UP0, UPT, UR9, 0x1, UPT ;  /* 0x000000010900788c */ /* 0x000fcc000bf06270 */
[----:B------:R-:W-:-:S13]  /*0190*/  PLOP3.LUT P0, PT, PT, PT, UP0, 0x80, 0x8 ;  /* 0x000000000008781c */ /* 0x000fda0003f0f008 */
[----:B------:R-:W-:Y:S05]  /*01a0*/  @!P0 EXIT ;  /* 0x000000000000894d */ /* 0x000fea0003800000 */
[----:B------:R-:W0:Y:S01]  /*01b0*/  S2R R0, SR_TID.X ;  /* 0x0000000000007919 */ /* 0x000e220000002100 */
[----:B------:R-:W-:Y:S01]  /*01c0*/  UISETP.NE.AND UP0, UPT, UR9, 0x1, UPT ;  /* 0x000000010900788c */ /* 0x000fe2000bf05270 */
[----:B------:R-:W-:-:S08]  /*01d0*/  UMOV UR4, URZ ;  /* 0x000000ff00047c82 */ /* 0x000fd00008000000 */
[----:B------:R-:W-:Y:S05]  /*01e0*/  BRA.U !UP0, `(.L_x_1) ;  /* 0x0000001908207547 */ /* 0x000fea000b800000 */
[----:B------:R-:W1:Y:S01]  /*01f0*/  LDC.64 R26, c[0x0][0x390] ;  /* 0x0000e400ff1a7b82 */ /* 0x000e620000000a00 */
[----:B------:R-:W-:Y:S01]  /*0200*/  IMAD.U32 R2, RZ, RZ, UR18 ;  /* 0x00000012ff027e24 */ /* 0x000fe2000f8e00ff */
[----:B------:R-:W-:Y:S01]  /*0210*/  ULOP3.LUT UR4, UR9, 0x7ffffffe, URZ, 0xc0, !UPT ;  /* 0x7ffffffe09047892 */ /* 0x000fe2000f8ec0ff */
[----:B0-----:R-:W-:-:S03]  /*0220*/  VIADD R22, R0, 0x7a ;  /* 0x0000007a00167836 */ /* 0x001fc60000000000 */
[----:B------:R-:W-:Y:S01]  /*0230*/  IADD3 R2, PT, PT, R2, UR16, R0 ;  /* 0x0000001002027c10 */ /* 0x000fe2000fffe000 */
[----:B------:R-:W-:-:S12]  /*0240*/  UIADD3 UR4, UPT, UPT, -UR4, URZ, URZ ;  /* 0x000000ff04047290 */ /* 0x000fd8000fffe1ff */
.L_x_38:
[----:B0-2---:R-:W-:Y:S01]  /*0250*/  IADD3 R16, PT, PT, R22, -0x7a, RZ ;  /* 0xffffff8616107810 */ /* 0x005fe20007ffe0ff */
[----:B------:R-:W-:Y:S01]  /*0260*/  UIADD3 UR4, UPT, UPT, UR4, 0x2, URZ ;  /* 0x0000000204047890 */ /* 0x000fe2000fffe0ff */
[----:B------:R-:W-:Y:S01]  /*0270*/  IMAD.MOV.U32 R17, RZ, RZ, 0x8 ;  /* 0x00000008ff117424 */ /* 0x000fe200078e00ff */
[----:B------:R-:W-:Y:S01]  /*0280*/  BSSY.RECONVERGENT B1, `(.L_x_2) ;  /* 0x00000bd000017945 */ /* 0x000fe20003800200 */
[C---:B------:R-:W-:Y:S01]  /*0290*/  ISETP.GE.AND P0, PT, R16.reuse, UR8, PT ;  /* 0x0000000810007c0c */ /* 0x040fe2000bf06270 */
[----:B------:R-:W-:Y:S01]  /*02a0*/  UISETP.NE.AND UP0, UPT, UR4, URZ, UPT ;  /* 0x000000ff0400728c */ /* 0x000fe2000bf05270 */
[----:B------:R-:W-:-:S11]  /*02b0*/  IMAD.WIDE R16, R16, R17, UR6 ;  /* 0x0000000610107e25 */ /* 0x000fd6000f8e0211 */
[----:B------:R-:W-:Y:S05]  /*02c0*/  @P0 BRA `(.L_x_3) ;  /* 0x0000000800e00947 */ /* 0x000fea0003800000 */
[----:B------:R-:W-:Y:S01]  /*02d0*/  ISETP.GE.AND P0, PT, R2, 0x6, PT ;  /* 0x000000060200780c */ /* 0x000fe20003f06270 */
[----:B------:R-:W-:Y:S01]  /*02e0*/  BSSY.RECONVERGENT B2, `(.L_x_4) ;  /* 0x00000b5000027945 */ /* 0x000fe20003800200 */
[----:B------:R-:W-:-:S11]  /*02f0*/  CS2R R4, SRZ ;  /* 0x0000000000047805 */ /* 0x000fd6000001ff00 */
[----:B------:R-:W-:Y:S05]  /*0300*/  @!P0 BRA `(.L_x_5) ;  /* 0x0000000800c88947 */ /* 0x000fea0003800000 */
[----:B------:R-:W-:-:S04]  /*0310*/  VIADD R11, R2, 0xfffffffa ;  /* 0xfffffffa020b7836 */ /* 0x000fc80000000000 */
[----:B-1----:R-:W-:-:S06]  /*0320*/  IMAD.WIDE.U32 R10, R11, 0x8, R26 ;  /* 0x000000080b0a7825 */ /* 0x002fcc00078e001a */
[----:B------:R-:W2:Y:S01]  /*0330*/  LDG.E.64 R10, desc[UR14][R10.64] ;  /* 0x0000000e0a0a7981 */ /* 0x000ea2000c1e1b00 */
[----:B------:R-:W0:Y:S01]  /*0340*/  MUFU.RCP64H R5, 7 ;  /* 0x401c000000057908 */ /* 0x000e220000001800 */
[----:B------:R-:W-:Y:S02]  /*0350*/  HFMA2 R9, -RZ, RZ, 2.0546875, 0 ;  /* 0x401c0000ff097431 */ /* 0x000fe400000001ff */
[----:B------:R-:W-:Y:S01]  /*0360*/  IMAD.MOV.U32 R8, RZ, RZ, 0x0 ;  /* 0x00000000ff087424 */ /* 0x000fe200078e00ff */
[----:B------:R-:W-:Y:S01]  /*0370*/  BSSY.RECONVERGENT B3, `(.L_x_6) ;  /* 0x0000012000037945 */ /* 0x000fe20003800200 */
[----:B------:R-:W-:-:S06]  /*0380*/  IMAD.MOV.U32 R4, RZ, RZ, 0x1 ;  /* 0x00000001ff047424 */ /* 0x000fcc00078e00ff */
[----:B0-----:R-:W-:-:S08]  /*0390*/  DFMA R6, R4, -R8, 1 ;  /* 0x3ff000000406742b */ /* 0x001fd00000000808 */
[----:B------:R-:W-:-:S08]  /*03a0*/  DFMA R6, R6, R6, R6 ;  /* 0x000000060606722b */ /* 0x000fd00000000006 */
[----:B------:R-:W-:-:S08]  /*03b0*/  DFMA R6, R4, R6, R4 ;  /* 0x000000060406722b */ /* 0x000fd00000000004 */
[----:B------:R-:W-:-:S08]  /*03c0*/  DFMA R4, R6, -R8, 1 ;  /* 0x3ff000000604742b */ /* 0x000fd00000000808 */
[----:B------:R-:W-:-:S08]  /*03d0*/  DFMA R4, R6, R4, R6 ;  /* 0x000000040604722b */ /* 0x000fd00000000006 */
[----:B--2---:R-:W-:Y:S01]  /*03e0*/  DMUL R18, R10, R4 ;  /* 0x000000040a127228 */ /* 0x004fe20000000000 */
[----:B------:R-:W-:-:S07]  /*03f0*/  FSETP.GEU.AND P1, PT, |R11|, 6.5827683646048100446e-37, PT ;  /* 0x036000000b00780b */ /* 0x000fce0003f2e200 */
[----:B------:R-:W-:-:S08]  /*0400*/  DFMA R6, R18, -7, R10 ;  /* 0xc01c00001206782b */ /* 0x000fd0000000000a */
[----:B------:R-:W-:-:S10]  /*0410*/  DFMA R18, R4, R6, R18 ;  /* 0x000000060412722b */ /* 0x000fd40000000012 */
[----:B------:R-:W-:-:S05]  /*0420*/  FFMA R0, RZ, 2.4375, R19 ;  /* 0x401c0000ff007823 */ /* 0x000fca0000000013 */
[----:B------:R-:W-:-:S13]  /*0430*/  FSETP.GT.AND P0, PT, |R0|, 1.469367938527859385e-39, PT ;  /* 0x001000000000780b */ /* 0x000fda0003f04200 */
[----:B------:R-:W-:Y:S05]  /*0440*/  @P0 BRA P1, `(.L_x_7) ;  /* 0x0000000000100947 */ /* 0x000fea0000800000 */
[----:B------:R-:W-:-:S07]  /*0450*/  MOV R0, 0x470 ;  /* 0x0000047000007802 */ /* 0x000fce0000000f00 */
[----:B------:R-:W-:Y:S05]  /*0460*/  CALL.REL.NOINC `($__internal_0_$__cuda_sm20_div_rn_f64_full) ;  /* 0x0000004400dc7944 */ /* 0x000fea0003c00000 */
[----:B------:R-:W-:Y:S02]  /*0470*/  IMAD.MOV.U32 R18, RZ, RZ, R3 ;  /* 0x000000ffff127224 */ /* 0x000fe400078e0003 */
[----:B------:R-:W-:-:S07]  /*0480*/  IMAD.MOV.U32 R19, RZ, RZ, R15 ;  /* 0x000000ffff137224 */ /* 0x000fce00078e000f */
.L_x_7:
[----:B------:R-:W-:Y:S05]  /*0490*/  BSYNC.RECONVERGENT B3 ;  /* 0x0000000000037941 */ /* 0x000fea0003800200 */
.L_x_6:
[----:B------:R-:W-:-:S05]  /*04a0*/  IADD3 R11, PT, PT, R2, -0x5, RZ ;  /* 0xfffffffb020b7810 */ /* 0x000fca0007ffe0ff */
[----:B------:R-:W-:-:S06]  /*04b0*/  IMAD.WIDE.U32 R10, R11, 0x8, R26 ;  /* 0x000000080b0a7825 */ /* 0x000fcc00078e001a */
[----:B------:R-:W2:Y:S01]  /*04c0*/  LDG.E.64 R10, desc[UR14][R10.64] ;  /* 0x0000000e0a0a7981 */ /* 0x000ea2000c1e1b00 */
[----:B------:R-:W0:Y:S01]  /*04d0*/  MUFU.RCP64H R5, 7 ;  /* 0x401c000000057908 */ /* 0x000e220000001800 */
[----:B------:R-:W-:Y:S01]  /*04e0*/  IMAD.MOV.U32 R6, RZ, RZ, 0x0 ;  /* 0x00000000ff067424 */ /* 0x000fe200078e00ff */
[----:B------:R-:W-:Y:S01]  /*04f0*/  BSSY.RECONVERGENT B3, `(.L_x_8) ;  /* 0x0000013000037945 */ /* 0x000fe20003800200 */
[----:B------:R-:W-:Y:S01]  /*0500*/  IMAD.MOV.U32 R7, RZ, RZ, 0x401c0000 ;  /* 0x401c0000ff077424 */ /* 0x000fe200078e00ff */
[----:B------:R-:W-:Y:S01]  /*0510*/  DADD R18, RZ, R18 ;  /* 0x00000000ff127229 */ /* 0x000fe20000000012 */
        /* <DEDUP_REMOVED lines=15> */
[----:B------:R-:W-:-:S07]  /*0610*/  MOV R14, R3 ;  /* 0x00000003000e7202 */ /* 0x000fce0000000f00 */
.L_x_9:
[----:B------:R-:W-:Y:S05]  /*0620*/  BSYNC.RECONVERGENT B3 ;  /* 0x0000000000037941 */ /* 0x000fea0003800200 */
.L_x_8:
[----:B------:R-:W-:-:S04]  /*0630*/  VIADD R11, R2, 0xfffffffc ;  /* 0xfffffffc020b7836 */ /* 0x000fc80000000000 */
[----:B------:R-:W-:-:S06]  /*0640*/  IMAD.WIDE.U32 R10, R11, 0x8, R26 ;  /* 0x000000080b0a7825 */ /* 0x000fcc00078e001a */
[----:B------:R-:W2:Y:S01]  /*0650*/  LDG.E.64 R10, desc[UR14][R10.64] ;  /* 0x0000000e0a0a7981 */ /* 0x000ea2000c1e1b00 */
[----:B------:R-:W0:Y:S01]  /*0660*/  MUFU.RCP64H R5, 7 ;  /* 0x401c000000057908 */ /* 0x000e220000001800 */
[----:B------:R-:W-:Y:S02]  /*0670*/  HFMA2 R4, -RZ, RZ, 0, 5.9604644775390625e-08 ;  /* 0x00000001ff047431 */ /* 0x000fe400000001ff */
[----:B------:R-:W-:Y:S01]  /*0680*/  IMAD.MOV.U32 R6, RZ, RZ, 0x0 ;  /* 0x00000000ff067424 */ /* 0x000fe200078e00ff */
[----:B------:R-:W-:Y:S01]  /*0690*/  BSSY.RECONVERGENT B3, `(.L_x_10) ;  /* 0x0000013000037945 */ /* 0x000fe20003800200 */
[----:B------:R-:W-:Y:S01]  /*06a0*/  IMAD.MOV.U32 R7, RZ, RZ, 0x401c0000 ;  /* 0x401c0000ff077424 */ /* 0x000fe200078e00ff */
[----:B------:R-:W-:-:S05]  /*06b0*/  DADD R18, R18, R14 ;  /* 0x0000000012127229 */ /* 0x000fca000000000e */
        /* <DEDUP_REMOVED lines=16> */
.L_x_11:
[----:B------:R-:W-:Y:S05]  /*07c0*/  BSYNC.RECONVERGENT B3 ;  /* 0x0000000000037941 */ /* 0x000fea0003800200 */
.L_x_10:
[----:B------:R-:W-:-:S04]  /*07d0*/  VIADD R11, R2, 0xfffffffd ;  /* 0xfffffffd020b7836 */ /* 0x000fc80000000000 */
[----:B------:R-:W-:-:S06]  /*07e0*/  IMAD.WIDE.U32 R10, R11, 0x8, R26 ;  /* 0x000000080b0a7825 */ /* 0x000fcc00078e001a */
[----:B------:R-:W2:Y:S01]  /*07f0*/  LDG.E.64 R10, desc[UR14][R10.64] ;  /* 0x0000000e0a0a7981 */ /* 0x000ea2000c1e1b00 */
[----:B------:R-:W0:Y:S01]  /*0800*/  MUFU.RCP64H R7, 7 ;  /* 0x401c000000077908 */ /* 0x000e220000001800 */
[----:B------:R-:W-:Y:S01]  /*0810*/  MOV R8, 0x0 ;  /* 0x0000000000087802 */ /* 0x000fe20000000f00 */
        /* <DEDUP_REMOVED lines=19> */
.L_x_13:
[----:B------:R-:W-:Y:S05]  /*0950*/  BSYNC.RECONVERGENT B3 ;  /* 0x0000000000037941 */ /* 0x000fea0003800200 */
.L_x_12:
[----:B------:R-:W-:-:S04]  /*0960*/  VIADD R11, R2, 0xfffffffe ;  /* 0xfffffffe020b7836 */ /* 0x000fc80000000000 */
[----:B------:R-:W-:-:S06]  /*0970*/  IMAD.WIDE.U32 R10, R11, 0x8, R26 ;  /* 0x000000080b0a7825 */ /* 0x000fcc00078e001a */
[----:B------:R-:W2:Y:S01]  /*0980*/  LDG.E.64 R10, desc[UR14][R10.64] ;  /* 0x0000000e0a0a7981 */ /* 0x000ea2000c1e1b00 */
[----:B------:R-:W0:Y:S01]  /*0990*/  MUFU.RCP64H R5, 7 ;  /* 0x401c000000057908 */ /* 0x000e220000001800 */
[----:B------:R-:W-:Y:S02]  /*09a0*/  HFMA2 R7, -RZ, RZ, 2.0546875, 0 ;  /* 0x401c0000ff077431 */ /* 0x000fe400000001ff */
        /* <DEDUP_REMOVED lines=18> */
[----:B------:R-:W-:Y:S01]  /*0ad0*/  IMAD.MOV.U32 R4, RZ, RZ, R3 ;  /* 0x000000ffff047224 */ /* 0x000fe200078e0003 */
[----:B------:R-:W-:-:S07]  /*0ae0*/  MOV R5, R15 ;  /* 0x0000000f00057202 */ /* 0x000fce0000000f00 */
.L_x_15:
[----:B------:R-:W-:Y:S05]  /*0af0*/  BSYNC.RECONVERGENT B3 ;  /* 0x0000000000037941 */ /* 0x000fea0003800200 */
.L_x_14:
        /* <DEDUP_REMOVED lines=23> */
[----:B------:R-:W-:-:S07]  /*0c70*/  IMAD.MOV.U32 R14, RZ, RZ, R3 ;  /* 0x000000ffff0e7224 */ /* 0x000fce00078e0003 */
.L_x_17:
[----:B------:R-:W-:Y:S05]  /*0c80*/  BSYNC.RECONVERGENT B3 ;  /* 0x0000000000037941 */ /* 0x000fea0003800200 */
.L_x_16:
        /* <DEDUP_REMOVED lines=22> */
[----:B------:R-:W-:Y:S01]  /*0df0*/  MOV R4, R3 ;  /* 0x0000000300047202 */ /* 0x000fe20000000f00 */
[----:B------:R-:W-:-:S07]  /*0e00*/  IMAD.MOV.U32 R5, RZ, RZ, R15 ;  /* 0x000000ffff057224 */ /* 0x000fce00078e000f */
.L_x_19:
[----:B------:R-:W-:Y:S05]  /*0e10*/  BSYNC.RECONVERGENT B3 ;  /* 0x0000000000037941 */ /* 0x000fea0003800200 */
.L_x_18:
[----:B------:R-:W-:-:S11]  /*0e20*/  DADD R4, R18, R4 ;  /* 0x0000000012047229 */ /* 0x000fd60000000004 */
.L_x_5:
[----:B------:R-:W-:Y:S05]  /*0e30*/  BSYNC.RECONVERGENT B2 ;  /* 0x0000000000027941 */ /* 0x000fea0003800200 */
.L_x_4:
[----:B------:R0:W-:Y:S02]  /*0e40*/  STG.E.64 desc[UR14][R16.64], R4 ;  /* 0x0000000410007986 */ /* 0x0001e4000c101b0e */
.L_x_3:
[----:B------:R-:W-:Y:S05]  /*0e50*/  BSYNC.RECONVERGENT B1 ;  /* 0x0000000000017941 */ /* 0x000fea0003800200 */
.L_x_2:
[----:B------:R-:W-:Y:S01]  /*0e60*/  VIADD R0, R22, 0x6 ;  /* 0x0000000616007836 */ /* 0x000fe20000000000 */
[----:B------:R-:W-:Y:S04]  /*0e70*/  BSSY.RECONVERGENT B1, `(.L_x_20) ;  /* 0x00000bb000017945 */ /* 0x000fe80003800200 */
[----:B------:R-:W-:-:S13]  /*0e80*/  ISETP.GE.AND P0, PT, R0, UR8, PT ;  /* 0x0000000800007c0c */ /* 0x000fda000bf06270 */
[----:B------:R-:W-:Y:S05]  /*0e90*/  @P0 BRA `(.L_x_21) ;  /* 0x0000000800e00947 */ /* 0x000fea0003800000 */
[----:B------:R-:W-:Y:S01]  /*0ea0*/  IADD3 R23, PT, PT, R2, 0x80, RZ ;  /* 0x0000008002177810 */ /* 0x000fe20007ffe0ff */
[----:B------:R-:W-:Y:S01]  /*0eb0*/  BSSY.RECONVERGENT B2, `(.L_x_22) ;  /* 0x00000b5000027945 */ /* 0x000fe20003800200 */
[----:B------:R-:W-:Y:S02]  /*0ec0*/  CS2R R14, SRZ ;  /* 0x00000000000e7805 */ /* 0x000fe4000001ff00 */
[----:B------:R-:W-:-:S13]  /*0ed0*/  ISETP.GE.AND P0, PT, R23, 0x6, PT ;  /* 0x000000061700780c */ /* 0x000fda0003f06270 */
[----:B------:R-:W-:Y:S05]  /*0ee0*/  @!P0 BRA `(.L_x_23) ;  /* 0x0000000800c48947 */ /* 0x000fea0003800000 */
[----:B------:R-:W-:-:S04]  /*0ef0*/  VIADD R11, R2, 0x7a ;  /* 0x0000007a020b7836 */ /* 0x000fc80000000000 */
[----:B-1----:R-:W-:-:S06]  /*0f00*/  IMAD.WIDE.U32 R10, R11, 0x8, R26 ;  /* 0x000000080b0a7825 */ /* 0x002fcc00078e001a */
[----:B------:R-:W2:Y:S01]  /*0f10*/  LDG.E.64 R10, desc[UR14][R10.64] ;  /* 0x0000000e0a0a7981 */ /* 0x000ea2000c1e1b00 */
[----:B0-----:R-:W0:Y:S01]  /*0f20*/  MUFU.RCP64H R5, 7 ;  /* 0x401c000000057908 */ /* 0x001e220000001800 */
[----:B------:R-:W-:Y:S01]  /*0f30*/  IMAD.MOV.U32 R6, RZ, RZ, 0x0 ;  /* 0x00000000ff067424 */ /* 0x000fe200078e00ff */
[----:B------:R-:W-:Y:S01]  /*0f40*/  MOV R7, 0x401c0000 ;  /* 0x401c000000077802 */ /* 0x000fe20000000f00 */
[----:B------:R-:W-:Y:S01]  /*0f50*/  IMAD.MOV.U32 R4, RZ, RZ, 0x1 ;  /* 0x00000001ff047424 */ /* 0x000fe200078e00ff */
[----:B------:R-:W-:Y:S05]  /*0f60*/  BSSY.RECONVERGENT B3, `(.L_x_24) ;  /* 0x0000010000037945 */ /* 0x000fea0003800200 */
        /* <DEDUP_REMOVED lines=15> */
.L_x_25:
[----:B------:R-:W-:Y:S05]  /*1060*/  BSYNC.RECONVERGENT B3 ;  /* 0x0000000000037941 */ /* 0x000fea0003800200 */
.L_x_24:
[----:B------:R-:W-:-:S05]  /*1070*/  IADD3 R11, PT, PT, R2, 0x7b, RZ ;  /* 0x0000007b020b7810 */ /* 0x000fca0007ffe0ff */
[----:B------:R-:W-:-:S06]  /*1080*/  IMAD.WIDE.U32 R10, R11, 0x8, R26 ;  /* 0x000000080b0a7825 */ /* 0x000fcc00078e001a */
[----:B------:R-:W2:Y:S01]  /*1090*/  LDG.E.64 R10, desc[UR14][R10.64] ;  /* 0x0000000e0a0a7981 */ /* 0x000ea2000c1e1b00 */
[----:B------:R-:W0:Y:S01]  /*10a0*/  MUFU.RCP64H R5, 7 ;  /* 0x401c000000057908 */ /* 0x000e220000001800 */
[----:B------:R-:W-:Y:S01]  /*10b0*/  IMAD.MOV.U32 R6, RZ, RZ, 0x0 ;  /* 0x00000000ff067424 */ /* 0x000fe200078e00ff */
[----:B------:R-:W-:Y:S01]  /*10c0*/  MOV R4, 0x1 ;  /* 0x0000000100047802 */ /* 0x000fe20000000f00 */
[----:B------:R-:W-:Y:S01]  /*10d0*/  IMAD.MOV.U32 R7, RZ, RZ, 0x401c0000 ;  /* 0x401c0000ff077424 */ /* 0x000fe200078e00ff */
[----:B------:R-:W-:Y:S01]  /*10e0*/  BSSY.RECONVERGENT B3, `(.L_x_26) ;  /* 0x0000012000037945 */ /* 0x000fe20003800200 */
[----:B------:R-:W-:-:S04]  /*10f0*/  DADD R18, RZ, R14 ;  /* 0x00000000ff127229 */ /* 0x000fc8000000000e */
        /* <DEDUP_REMOVED lines=16> */
.L_x_27:
[----:B------:R-:W-:Y:S05]  /*1200*/  BSYNC.RECONVERGENT B3 ;  /* 0x0000000000037941 */ /* 0x000fea0003800200 */
.L_x_26:
        /* <DEDUP_REMOVED lines=8> */
[----:B------:R-:W-:-:S04]  /*1290*/  DADD R18, R18, R4 ;  /* 0x0000000012127229 */ /* 0x000fc80000000004 */
        /* <DEDUP_REMOVED lines=15> */
.L_x_29:
[----:B------:R-:W-:Y:S05]  /*1390*/  BSYNC.RECONVERGENT B3 ;  /* 0x0000000000037941 */ /* 0x000fea0003800200 */
.L_x_28:
        /* <DEDUP_REMOVED lines=25> */
.L_x_31:
[----:B------:R-:W-:Y:S05]  /*1530*/  BSYNC.RECONVERGENT B3 ;  /* 0x0000000000037941 */ /* 0x000fea0003800200 */
.L_x_30:
[----:B------:R-:W-:-:S04]  /*1540*/  VIADD R11, R2, 0x7e ;  /* 0x0000007e020b7836 */ /* 0x000fc80000000000 */
[----:B------:R-:W-:-:S06]  /*1550*/  IMAD.WIDE.U32 R10, R11, 0x8, R26 ;  /* 0x000000080b0a7825 */ /* 0x000fcc00078e001a */
[----:B------:R-:W2:Y:S01]  /*1560*/  LDG.E.64 R10, desc[UR14][R10.64] ;  /* 0x0000000e0a0a7981 */ /* 0x000ea2000c1e1b00 */
[----:B------:R-:W0:Y:S01]  /*1570*/  MUFU.RCP64H R9, 7 ;  /* 0x401c000000097908 */ /* 0x000e220000001800 */
[----:B------:R-:W-:Y:S02]  /*1580*/  HFMA2 R6, -RZ, RZ, 0, 0 ;  /* 0x00000000ff067431 */ /* 0x000fe400000001ff */
        /* <DEDUP_REMOVED lines=19> */
.L_x_33:
[----:B------:R-:W-:Y:S05]  /*16c0*/  BSYNC.RECONVERGENT B3 ;  /* 0x0000000000037941 */ /* 0x000fea0003800200 */
.L_x_32:
        /* <DEDUP_REMOVED lines=25> */
.L_x_35:
[----:B------:R-:W-:Y:S05]  /*1860*/  BSYNC.RECONVERGENT B3 ;  /* 0x0000000000037941 */ /* 0x000fea0003800200 */
.L_x_34:
        /* <DEDUP_REMOVED lines=23> */
.L_x_37:
[----:B------:R-:W-:Y:S05]  /*19e0*/  BSYNC.RECONVERGENT B3 ;  /* 0x0000000000037941 */ /* 0x000fea0003800200 */
.L_x_36:
[----:B------:R-:W-:-:S11]  /*19f0*/  DADD R14, R18, R14 ;  /* 0x00000000120e7229 */ /* 0x000fd6000000000e */
.L_x_23:
[----:B------:R-:W-:Y:S05]  /*1a00*/  BSYNC.RECONVERGENT B2 ;  /* 0x0000000000027941 */ /* 0x000fea0003800200 */
.L_x_22:
[----:B------:R2:W-:Y:S02]  /*1a10*/  STG.E.64 desc[UR14][R16.64+0x400], R14 ;  /* 0x0004000e10007986 */ /* 0x0005e4000c101b0e */
.L_x_21:
[----:B------:R-:W-:Y:S05]  /*1a20*/  BSYNC.RECONVERGENT B1 ;  /* 0x0000000000017941 */ /* 0x000fea0003800200 */
.L_x_20:
[----:B------:R-:W-:Y:S01]  /*1a30*/  VIADD R22, R22, 0x100 ;  /* 0x0000010016167836 */ /* 0x000fe20000000000 */
[----:B------:R-:W-:Y:S01]  /*1a40*/  IADD3 R2, PT, PT, R2, 0x100, RZ ;  /* 0x0000010002027810 */ /* 0x000fe20007ffe0ff */
[----:B------:R-:W-:Y:S06]  /*1a50*/  BRA.U UP0, `(.L_x_38) ;  /* 0xffffffe500fc7547 */ /* 0x000fec000b83ffff */
[----:B------:R-:W-:-:S12]  /*1a60*/  ULOP3.LUT UR4, UR12, 0xffffff00, URZ, 0xc0, !UPT ;  /* 0xffffff000c047892 */ /* 0x000fd8000f8ec0ff */
.L_x_1:
[----:B0-----:R-:W0:Y:S02]  /*1a70*/  LDC R0, c[0x0][0x388] ;  /* 0x0000e200ff007b82 */ /* 0x001e240000000800 */
[----:B0-----:R-:W-:-:S04]  /*1a80*/  LOP3.LUT R0, R0, 0x1, RZ, 0xc0, !PT ;  /* 0x0000000100007812 */ /* 0x001fc800078ec0ff */
[----:B------:R-:W-:-:S13]  /*1a90*/  ISETP.NE.U32.AND P0, PT, R0, 0x1, PT ;  /* 0x000000010000780c */ /* 0x000fda0003f05070 */
[----:B------:R-:W-:Y:S05]  /*1aa0*/  @P0 EXIT ;  /* 0x000000000000094d */ /* 0x000fea0003800000 */
[----:B------:R-:W2:Y:S02]  /*1ab0*/  S2R R2, SR_TID.X ;  /* 0x0000000000027919 */ /* 0x000ea40000002100 */
[----:B--2---:R-:W-:-:S05]  /*1ac0*/  VIADD R16, R2, UR4 ;  /* 0x0000000402107c36 */ /* 0x004fca0008000000 */
[----:B------:R-:W-:-:S13]  /*1ad0*/  ISETP.GE.AND P0, PT, R16, UR8, PT ;  /* 0x0000000810007c0c */ /* 0x000fda000bf06270 */
[----:B------:R-:W-:Y:S05]  /*1ae0*/  @P0 EXIT ;  /* 0x000000000000094d */ /* 0x000fea0003800000 */
[----:B------:R-:W-:Y:S01]  /*1af0*/  VIADD R2, R16, UR10 ;  /* 0x0000000a10027c36 */ /* 0x000fe20008000000 */
[----:B------:R-:W-:Y:S01]  /*1b00*/  BSSY.RECONVERGENT B1, `(.L_x_39) ;  /* 0x00000bc000017945 */ /* 0x000fe20003800200 */
[----:B------:R-:W-:-:S03]  /*1b10*/  CS2R R14, SRZ ;  /* 0x00000000000e7805 */ /* 0x000fc6000001ff00 */
[----:B------:R-:W-:-:S13]  /*1b20*/  ISETP.GE.AND P0, PT, R2, 0x6, PT ;  /* 0x000000060200780c */ /* 0x000fda0003f06270 */
[----:B------:R-:W-:Y:S05]  /*1b30*/  @!P0 BRA `(.L_x_40) ;  /* 0x0000000800e08947 */ /* 0x000fea0003800000 */
[----:B------:R-:W0:Y:S01]  /*1b40*/  LDC.64 R10, c[0x0][0x390] ;  /* 0x0000e400ff0a7b82 */ /* 0x000e220000000a00 */
[----:B------:R-:W-:-:S05]  /*1b50*/  IADD3 R3, PT, PT, R2, -0x6, RZ ;  /* 0xfffffffa02037810 */ /* 0x000fca0007ffe0ff */
[----:B0-----:R-:W-:-:S06]  /*1b60*/  IMAD.WIDE.U32 R10, R3, 0x8, R10 ;  /* 0x00000008030a7825 */ /* 0x001fcc00078e000a */
[----:B------:R-:W2:Y:S01]  /*1b70*/  LDG.E.64 R10, desc[UR14][R10.64] ;  /* 0x0000000e0a0a7981 */ /* 0x000ea2000c1e1b00 */
[----:B------:R-:W0:Y:S01]  /*1b80*/  MUFU.RCP64H R5, 7 ;  /* 0x401c000000057908 */ /* 0x000e220000001800 */
        /* <DEDUP_REMOVED lines=17> */
[----:B-1----:R-:W-:Y:S05]  /*1ca0*/  CALL.REL.NOINC `($__internal_0_$__cuda_sm20_div_rn_f64_full) ;  /* 0x0000002c00cc7944 */ /* 0x002fea0003c00000 */
[----:B------:R-:W-:-:S07]  /*1cb0*/  IMAD.MOV.U32 R14, RZ, RZ, R3 ;  /* 0x000000ffff0e7224 */ /* 0x000fce00078e0003 */
.L_x_42:
[----:B------:R-:W-:Y:S05]  /*1cc0*/  BSYNC.RECONVERGENT B2 ;  /* 0x0000000000027941 */ /* 0x000fea0003800200 */
.L_x_41:
[----:B------:R-:W0:Y:S01]  /*1cd0*/  LDC.64 R10, c[0x0][0x390] ;  /* 0x0000e400ff0a7b82 */ /* 0x000e220000000a00 */
[----:B------:R-:W-:-:S04]  /*1ce0*/  VIADD R3, R2, 0xfffffffb ;  /* 0xfffffffb02037836 */ /* 0x000fc80000000000 */
[----:B0-----:R-:W-:-:S06]  /*1cf0*/  IMAD.WIDE.U32 R10, R3, 0x8, R10 ;  /* 0x00000008030a7825 */ /* 0x001fcc00078e000a */
[----:B------:R-:W2:Y:S01]  /*1d00*/  LDG.E.64 R10, desc[UR14][R10.64] ;  /* 0x0000000e0a0a7981 */ /* 0x000ea2000c1e1b00 */
[----:B------:R-:W0:Y:S01]  /*1d10*/  MUFU.RCP64H R5, 7 ;  /* 0x401c000000057908 */ /* 0x000e220000001800 */
[----:B------:R-:W-:Y:S01]  /*1d20*/  MOV R6, 0x0 ;  /* 0x0000000000067802 */ /* 0x000fe20000000f00 */
[----:B------:R-:W-:Y:S01]  /*1d30*/  IMAD.MOV.U32 R7, RZ, RZ, 0x401c0000 ;  /* 0x401c0000ff077424 */ /* 0x000fe200078e00ff */
[----:B------:R-:W-:Y:S01]  /*1d40*/  BSSY.RECONVERGENT B2, `(.L_x_43) ;  /* 0x0000013000027945 */ /* 0x000fe20003800200 */
[----:B------:R-:W-:Y:S01]  /*1d50*/  IMAD.MOV.U32 R4, RZ, RZ, 0x1 ;  /* 0x00000001ff047424 */ /* 0x000fe200078e00ff */
[----:B------:R-:W-:-:S05]  /*1d60*/  DADD R18, RZ, R14 ;  /* 0x00000000ff127229 */ /* 0x000fca000000000e */
        /* <DEDUP_REMOVED lines=14> */
[----:B------:R-:W-:Y:S01]  /*1e50*/  MOV R4, R3 ;  /* 0x0000000300047202 */ /* 0x000fe20000000f00 */
[----:B------:R-:W-:-:S07]  /*1e60*/  IMAD.MOV.U32 R5, RZ, RZ, R15 ;  /* 0x000000ffff057224 */ /* 0x000fce00078e000f */
.L_x_44:
[----:B------:R-:W-:Y:S05]  /*1e70*/  BSYNC.RECONVERGENT B2 ;  /* 0x0000000000027941 */ /* 0x000fea0003800200 */
.L_x_43:
[----:B------:R-:W0:Y:S01]  /*1e80*/  LDC.64 R10, c[0x0][0x390] ;  /* 0x0000e400ff0a7b82 */ /* 0x000e220000000a00 */
[----:B------:R-:W-:-:S04]  /*1e90*/  VIADD R3, R2, 0xfffffffc ;  /* 0xfffffffc02037836 */ /* 0x000fc80000000000 */
[----:B0-----:R-:W-:-:S06]  /*1ea0*/  IMAD.WIDE.U32 R10, R3, 0x8, R10 ;  /* 0x00000008030a7825 */ /* 0x001fcc00078e000a */
        /* <DEDUP_REMOVED lines=21> */
[----:B------:R-:W-:-:S07]  /*2000*/  MOV R14, R3 ;  /* 0x00000003000e7202 */ /* 0x000fce0000000f00 */
.L_x_46:
[----:B------:R-:W-:Y:S05]  /*2010*/  BSYNC.RECONVERGENT B2 ;  /* 0x0000000000027941 */ /* 0x000fea0003800200 */
.L_x_45:
[----:B------:R-:W0:Y:S01]  /*2020*/  LDC.64 R10, c[0x0][0x390] ;  /* 0x0000e400ff0a7b82 */ /* 0x000e220000000a00 */
[----:B------:R-:W-:-:S04]  /*2030*/  VIADD R3, R2, 0xfffffffd ;  /* 0xfffffffd02037836 */ /* 0x000fc80000000000 */
[----:B0-----:R-:W-:-:S06]  /*2040*/  IMAD.WIDE.U32 R10, R3, 0x8, R10 ;  /* 0x00000008030a7825 */ /* 0x001fcc00078e000a */
        /* <DEDUP_REMOVED lines=21> */
[----:B------:R-:W-:Y:S01]  /*21a0*/  IMAD.MOV.U32 R4, RZ, RZ, R3 ;  /* 0x000000ffff047224 */ /* 0x000fe200078e0003 */
[----:B------:R-:W-:-:S07]  /*21b0*/  MOV R5, R15 ;  /* 0x0000000f00057202 */ /* 0x000fce0000000f00 */
.L_x_48:
[----:B------:R-:W-:Y:S05]  /*21c0*/  BSYNC.RECONVERGENT B2 ;  /* 0x0000000000027941 */ /* 0x000fea0003800200 */
.L_x_47:
        /* <DEDUP_REMOVED lines=25> */
.L_x_50:
[----:B------:R-:W-:Y:S05]  /*2360*/  BSYNC.RECONVERGENT B2 ;  /* 0x0000000000027941 */ /* 0x000fea0003800200 */
.L_x_49:
        /* <DEDUP_REMOVED lines=24> */
[----:B------:R-:W-:Y:S02]  /*24f0*/  IMAD.MOV.U32 R4, RZ, RZ, R3 ;  /* 0x000000ffff047224 */ /* 0x000fe400078e0003 */
[----:B------:R-:W-:-:S07]  /*2500*/  IMAD.MOV.U32 R5, RZ, RZ, R15 ;  /* 0x000000ffff057224 */ /* 0x000fce00078e000f */
.L_x_52:
[----:B------:R-:W-:Y:S05]  /*2510*/  BSYNC.RECONVERGENT B2 ;  /* 0x0000000000027941 */ /* 0x000fea0003800200 */
.L_x_51:
[----:B------:R-:W0:Y:S02]  /*2520*/  LDC.64 R10, c[0x0][0x390] ;  /* 0x0000e400ff0a7b82 */ /* 0x000e240000000a00 */
[----:B0-----:R-:W-:-:S06]  /*2530*/  IMAD.WIDE.U32 R10, R2, 0x8, R10 ;  /* 0x00000008020a7825 */ /* 0x001fcc00078e000a */
        /* <DEDUP_REMOVED lines=22> */
.L_x_54:
[----:B------:R-:W-:Y:S05]  /*26a0*/  BSYNC.RECONVERGENT B2 ;  /* 0x0000000000027941 */ /* 0x000fea0003800200 */
.L_x_53:
[----:B------:R-:W-:-:S11]  /*26b0*/  DADD R14, R18, R14 ;  /* 0x00000000120e7229 */ /* 0x000fd6000000000e */
.L_x_40:
[----:B------:R-:W-:Y:S05]  /*26c0*/  BSYNC.RECONVERGENT B1 ;  /* 0x0000000000017941 */ /* 0x000fea0003800200 */
.L_x_39:
[----:B------:R-:W-:-:S04]  /*26d0*/  IMAD.MOV.U32 R17, RZ, RZ, 0x8 ;  /* 0x00000008ff117424 */ /* 0x000fc800078e00ff */
[----:B------:R-:W-:-:S05]  /*26e0*/  IMAD.WIDE R16, R16, R17, UR6 ;  /* 0x0000000610107e25 */ /* 0x000fca000f8e0211 */
[----:B------:R-:W-:Y:S01]  /*26f0*/  STG.E.64 desc[UR14][R16.64], R14 ;  /* 0x0000000e10007986 */ /* 0x000fe2000c101b0e */
[----:B------:R-:W-:Y:S05]  /*2700*/  EXIT ;  /* 0x000000000000794d */ /* 0x000fea0003800000 */
.L_x_0:
        /* <DEDUP_REMOVED lines=10> */
[----:B0-----:R-:W-:-:S03]  /*27b0*/  IADD3 R23, PT, PT, R0, 0x7a, RZ ;  /* 0x0000007a00177810 */ /* 0x001fc60007ffe0ff */
[----:B------:R-:W-:Y:S01]  /*27c0*/  IADD3 R2, PT, PT, R2, UR16, R0 ;  /* 0x0000001002027c10 */ /* 0x000fe2000fffe000 */
[----:B------:R-:W-:-:S12]  /*27d0*/  UIADD3 UR4, UPT, UPT, -UR4, URZ, URZ ;  /* 0x000000ff04047290 */ /* 0x000fd8000fffe1ff */
.L_x_88:
[----:B------:R-:W-:Y:S01]  /*27e0*/  ISETP.GE.AND P0, PT, R2, 0x6, PT ;  /* 0x000000060200780c */ /* 0x000fe20003f06270 */
[----:B------:R-:W-:Y:S01]  /*27f0*/  UIADD3 UR4, UPT, UPT, UR4, 0x2, URZ ;  /* 0x0000000204047890 */ /* 0x000fe2000fffe0ff */
[----:B------:R-:W-:Y:S01]  /*2800*/  BSSY.RECONVERGENT B1, `(.L_x_56) ;  /* 0x00000b5000017945 */ /* 0x000fe20003800200 */
[----:B0-----:R-:W-:Y:S02]  /*2810*/  CS2R R14, SRZ ;  /* 0x00000000000e7805 */ /* 0x001fe4000001ff00 */
[----:B------:R-:W-:-:S08]  /*2820*/  UISETP.NE.AND UP0, UPT, UR4, URZ, UPT ;  /* 0x000000ff0400728c */ /* 0x000fd0000bf05270 */
[----:B--2---:R-:W-:Y:S05]  /*2830*/  @!P0 BRA `(.L_x_57) ;  /* 0x0000000800c48947 */ /* 0x004fea0003800000 */
        /* <DEDUP_REMOVED lines=23> */
.L_x_59:
[----:B------:R-:W-:Y:S05]  /*29b0*/  BSYNC.RECONVERGENT B2 ;  /* 0x0000000000027941 */ /* 0x000fea0003800200 */
.L_x_58:
[----:B------:R-:W-:-:S05]  /*29c0*/  IADD3 R11, PT, PT, R2, -0x5, RZ ;  /* 0xfffffffb020b7810 */ /* 0x000fca0007ffe0ff */
        /* <DEDUP_REMOVED lines=24> */
.L_x_61:
[----:B------:R-:W-:Y:S05]  /*2b50*/  BSYNC.RECONVERGENT B2 ;  /* 0x0000000000027941 */ /* 0x000fea0003800200 */
.L_x_60:
        /* <DEDUP_REMOVED lines=24> */
.L_x_63:
[----:B------:R-:W-:Y:S05]  /*2ce0*/  BSYNC.RECONVERGENT B2 ;  /* 0x0000000000027941 */ /* 0x000fea0003800200 */
.L_x_62:
        /* <DEDUP_REMOVED lines=25> */
.L_x_65:
[----:B------:R-:W-:Y:S05]  /*2e80*/  BSYNC.RECONVERGENT B2 ;  /* 0x0000000000027941 */ /* 0x000fea0003800200 */
.L_x_64:
        /* <DEDUP_REMOVED lines=24> */
.L_x_67:
[----:B------:R-:W-:Y:S05]  /*3010*/  BSYNC.RECONVERGENT B2 ;  /* 0x0000000000027941 */ /* 0x000fea0003800200 */
.L_x_66:
        /* <DEDUP_REMOVED lines=25> */
.L_x_69:
[----:B------:R-:W-:Y:S05]  /*31b0*/  BSYNC.RECONVERGENT B2 ;  /* 0x0000000000027941 */ /* 0x000fea0003800200 */
.L_x_68:
        /* <DEDUP_REMOVED lines=23> */
.L_x_71:
[----:B------:R-:W-:Y:S05]  /*3330*/  BSYNC.RECONVERGENT B2 ;  /* 0x0000000000027941 */ /* 0x000fea0003800200 */
.L_x_70:
[----:B------:R-:W-:-:S11]  /*3340*/  DADD R14, R16, R14 ;  /* 0x00000000100e7229 */ /* 0x000fd6000000000e */
.L_x_57:
[----:B------:R-:W-:Y:S05]  /*3350*/  BSYNC.RECONVERGENT B1 ;  /* 0x0000000000017941 */ /* 0x000fea0003800200 */
.L_x_56:
[----:B------:R-:W-:Y:S01]  /*3360*/  MOV R17, 0x8 ;  /* 0x0000000800117802 */ /* 0x000fe20000000f00 */
[----:B------:R-:W-:Y:S01]  /*3370*/  VIADD R16, R23, 0xffffff86 ;  /* 0xffffff8617107836 */ /* 0x000fe20000000000 */
[----:B------:R-:W-:Y:S01]  /*3380*/  BSSY.RECONVERGENT B1, `(.L_x_72) ;  /* 0x00000b8000017945 */ /* 0x000fe20003800200 */
[----:B------:R-:W-:Y:S01]  /*3390*/  VIADD R22, R2, 0x80 ;  /* 0x0000008002167836 */ /* 0x000fe20000000000 */
[----:B------:R-:W-:Y:S01]  /*33a0*/  CS2R R18, SRZ ;  /* 0x0000000000127805 */ /* 0x000fe2000001ff00 */
[----:B------:R-:W-:-:S03]  /*33b0*/  IMAD.WIDE R16, R16, R17, UR6 ;  /* 0x0000000610107e25 */ /* 0x000fc6000f8e0211 */
[----:B------:R-:W-:Y:S02]  /*33c0*/  ISETP.GE.AND P0, PT, R22, 0x6, PT ;  /* 0x000000061600780c */ /* 0x000fe40003f06270 */
[----:B------:R0:W-:Y:S11]  /*33d0*/  STG.E.64 desc[UR14][R16.64], R14 ;  /* 0x0000000e10007986 */ /* 0x0001f6000c101b0e */
[----:B------:R-:W-:Y:S05]  /*33e0*/  @!P0 BRA `(.L_x_73) ;  /* 0x0000000800c48947 */ /* 0x000fea0003800000 */
[----:B------:R-:W-:-:S04]  /*33f0*/  VIADD R11, R2, 0x7a ;  /* 0x0000007a020b7836 */ /* 0x000fc80000000000 */
[----:B-1----:R-:W-:-:S06]  /*3400*/  IMAD.WIDE.U32 R10, R11, 0x8, R26 ;  /* 0x000000080b0a7825 */ /* 0x002fcc00078e001a */
[----:B------:R-:W0:Y:S01]  /*3410*/  LDG.E.64 R10, desc[UR14][R10.64] ;  /* 0x0000000e0a0a7981 */ /* 0x000e22000c1e1b00 */
[----:B------:R-:W1:Y:S01]  /*3420*/  MUFU.RCP64H R5, 7 ;  /* 0x401c000000057908 */ /* 0x000e620000001800 */
[----:B------:R-:W-:Y:S02]  /*3430*/  HFMA2 R6, -RZ, RZ, 0, 0 ;  /* 0x00000000ff067431 */ /* 0x000fe400000001ff */
[----:B------:R-:W-:Y:S01]  /*3440*/  IMAD.MOV.U32 R7, RZ, RZ, 0x401c0000 ;  /* 0x401c0000ff077424 */ /* 0x000fe200078e00ff */
[----:B------:R-:W-:Y:S01]  /*3450*/  BSSY.RECONVERGENT B2, `(.L_x_74) ;  /* 0x0000011000027945 */ /* 0x000fe20003800200 */
[----:B------:R-:W-:-:S06]  /*3460*/  IMAD.MOV.U32 R4, RZ, RZ, 0x1 ;  /* 0x00000001ff047424 */ /* 0x000fcc00078e00ff */
[----:B-1----:R-:W-:-:S08]  /*3470*/  DFMA R8, R4, -R6, 1 ;  /* 0x3ff000000408742b */ /* 0x002fd00000000806 */
[----:B------:R-:W-:-:S08]  /*3480*/  DFMA R8, R8, R8, R8 ;  /* 0x000000080808722b */ /* 0x000fd00000000008 */
[----:B------:R-:W-:-:S08]  /*3490*/  DFMA R8, R4, R8, R4 ;  /* 0x000000080408722b */ /* 0x000fd00000000004 */
[----:B------:R-:W-:-:S08]  /*34a0*/  DFMA R6, R8, -R6, 1 ;  /* 0x3ff000000806742b */ /* 0x000fd00000000806 */
[----:B------:R-:W-:-:S08]  /*34b0*/  DFMA R6, R8, R6, R8 ;  /* 0x000000060806722b */ /* 0x000fd00000000008 */
[----:B0-----:R-:W-:Y:S01]  /*34c0*/  DMUL R14, R6, R10 ;  /* 0x0000000a060e7228 */ /* 0x001fe20000000000 */
        /* <DEDUP_REMOVED lines=9> */
.L_x_75:
[----:B------:R-:W-:Y:S05]  /*3560*/  BSYNC.RECONVERGENT B2 ;  /* 0x0000000000027941 */ /* 0x000fea0003800200 */
.L_x_74:
        /* <DEDUP_REMOVED lines=25> */
.L_x_77:
[----:B------:R-:W-:Y:S05]  /*3700*/  BSYNC.RECONVERGENT B2 ;  /* 0x0000000000027941 */ /* 0x000fea0003800200 */
.L_x_76:
        /* <DEDUP_REMOVED lines=24> */
.L_x_79:
[----:B------:R-:W-:Y:S05]  /*3890*/  BSYNC.RECONVERGENT B2 ;  /* 0x0000000000027941 */ /* 0x000fea0003800200 */
.L_x_78:
        /* <DEDUP_REMOVED lines=25> */
.L_x_81:
[----:B------:R-:W-:Y:S05]  /*3a30*/  BSYNC.RECONVERGENT B2 ;  /* 0x0000000000027941 */ /* 0x000fea0003800200 */
.L_x_80:
        /* <DEDUP_REMOVED lines=24> */
.L_x_83:
[----:B------:R-:W-:Y:S05]  /*3bc0*/  BSYNC.RECONVERGENT B2 ;  /* 0x0000000000027941 */ /* 0x000fea0003800200 */
.L_x_82:
        /* <DEDUP_REMOVED lines=25> */
.L_x_85:
[----:B------:R-:W-:Y:S05]  /*3d60*/  BSYNC.RECONVERGENT B2 ;  /* 0x0000000000027941 */ /* 0x000fea0003800200 */
.L_x_84:
        /* <DEDUP_REMOVED lines=23> */
.L_x_87:
[----:B------:R-:W-:Y:S05]  /*3ee0*/  BSYNC.RECONVERGENT B2 ;  /* 0x0000000000027941 */ /* 0x000fea0003800200 */
.L_x_86:
[----:B------:R-:W-:-:S11]  /*3ef0*/  DADD R18, R18, R14 ;  /* 0x0000000012127229 */ /* 0x000fd6000000000e */
.L_x_73:
[----:B------:R-:W-:Y:S05]  /*3f00*/  BSYNC.RECONVERGENT B1 ;  /* 0x0000000000017941 */ /* 0x000fea0003800200 */
.L_x_72:
[----:B------:R2:W-:Y:S01]  /*3f10*/  STG.E.64 desc[UR14][R16.64+0x400], R18 ;  /* 0x0004001210007986 */ /* 0x0005e2000c101b0e */
[----:B------:R-:W-:Y:S01]  /*3f20*/  IADD3 R23, PT, PT, R23, 0x100, RZ ;  /* 0x0000010017177810 */ /* 0x000fe20007ffe0ff */
[----:B------:R-:W-:Y:S01]  /*3f30*/  VIADD R2, R2, 0x100 ;  /* 0x0000010002027836 */ /* 0x000fe20000000000 */
[----:B------:R-:W-:Y:S06]  /*3f40*/  BRA.U UP0, `(.L_x_88) ;  /* 0xffffffe900247547 */ /* 0x000fec000b83ffff */
[----:B------:R-:W-:-:S12]  /*3f50*/  ULOP3.LUT UR4, UR12, 0xffffff00, URZ, 0xc0, !UPT ;  /* 0xffffff000c047892 */ /* 0x000fd8000f8ec0ff */
.L_x_55:
[----:B0-----:R-:W0:Y:S02]  /*3f60*/  LDC R0, c[0x0][0x388] ;  /* 0x0000e200ff007b82 */ /* 0x001e240000000800 */
[----:B0-----:R-:W-:-:S04]  /*3f70*/  LOP3.LUT R0, R0, 0x1, RZ, 0xc0, !PT ;  /* 0x0000000100007812 */ /* 0x001fc800078ec0ff */
[----:B------:R-:W-:-:S13]  /*3f80*/  ISETP.NE.U32.AND P0, PT, R0, 0x1, PT ;  /* 0x000000010000780c */ /* 0x000fda0003f05070 */
[----:B------:R-:W-:Y:S05]  /*3f90*/  @P0 EXIT ;  /* 0x000000000000094d */ /* 0x000fea0003800000 */
[----:B------:R-:W2:Y:S01]  /*3fa0*/  S2R R2, SR_TID.X ;  /* 0x0000000000027919 */ /* 0x000ea20000002100 */
[----:B------:R-:W-:Y:S01]  /*3fb0*/  BSSY.RECONVERGENT B1, `(.L_x_89) ;  /* 0x00000be000017945 */ /* 0x000fe20003800200 */
[----:B------:R-:W-:Y:S01]  /*3fc0*/  CS2R R14, SRZ ;  /* 0x00000000000e7805 */ /* 0x000fe2000001ff00 */
[----:B--2---:R-:W-:-:S05]  /*3fd0*/  VIADD R18, R2, UR4 ;  /* 0x0000000402127c36 */ /* 0x004fca0008000000 */
[----:B------:R-:W-:-:S04]  /*3fe0*/  IADD3 R2, PT, PT, R18, UR10, RZ ;  /* 0x0000000a12027c10 */ /* 0x000fc8000fffe0ff */
[----:B------:R-:W-:-:S13]  /*3ff0*/  ISETP.GE.AND P0, PT, R2, 0x6, PT ;  /* 0x000000060200780c */ /* 0x000fda0003f06270 */
[----:B------:R-:W-:Y:S05]  /*4000*/  @!P0 BRA `(.L_x_90) ;  /* 0x0000000800e08947 */ /* 0x000fea0003800000 */
[----:B------:R-:W0:Y:S01]  /*4010*/  LDC.64 R10, c[0x0][0x390] ;  /* 0x0000e400ff0a7b82 */ /* 0x000e220000000a00 */
[----:B------:R-:W-:-:S04]  /*4020*/  VIADD R3, R2, 0xfffffffa ;  /* 0xfffffffa02037836 */ /* 0x000fc80000000000 */
        /* <DEDUP_REMOVED lines=22> */
.L_x_92:
[----:B------:R-:W-:Y:S05]  /*4190*/  BSYNC.RECONVERGENT B2 ;  /* 0x0000000000027941 */ /* 0x000fea0003800200 */
.L_x_91:
        /* <DEDUP_REMOVED lines=26> */
.L_x_94:
[----:B------:R-:W-:Y:S05]  /*4340*/  BSYNC.RECONVERGENT B2 ;  /* 0x0000000000027941 */ /* 0x000fea0003800200 */
.L_x_93:
        /* <DEDUP_REMOVED lines=25> */
.L_x_96:
[----:B------:R-:W-:Y:S05]  /*44e0*/  BSYNC.RECONVERGENT B2 ;  /* 0x0000000000027941 */ /* 0x000fea0003800200 */
.L_x_95:
        /* <DEDUP_REMOVED lines=26> */
.L_x_98:
[----:B------:R-:W-:Y:S05]  /*4690*/  BSYNC.RECONVERGENT B2 ;  /* 0x0000000000027941 */ /* 0x000fea0003800200 */
.L_x_97:
        /* <DEDUP_REMOVED lines=25> */
.L_x_100:
[----:B------:R-:W-:Y:S05]  /*4830*/  BSYNC.RECONVERGENT B2 ;  /* 0x0000000000027941 */ /* 0x000fea0003800200 */
.L_x_99:
        /* <DEDUP_REMOVED lines=26> */
.L_x_102:
[----:B------:R-:W-:Y:S05]  /*49e0*/  BSYNC.RECONVERGENT B2 ;  /* 0x0000000000027941 */ /* 0x000fea0003800200 */
.L_x_101:
[----:B------:R-:W0:Y:S02]  /*49f0*/  LDC.64 R10, c[0x0][0x390] ;  /* 0x0000e400ff0a7b82 */ /* 0x000e240000000a00 */
[----:B0-----:R-:W-:-:S06]  /*4a00*/  IMAD.WIDE.U32 R10, R2, 0x8, R10 ;  /* 0x00000008020a7825 */ /* 0x001fcc00078e000a */
        /* <DEDUP_REMOVED lines=22> */
.L_x_104:
[----:B------:R-:W-:Y:S05]  /*4b70*/  BSYNC.RECONVERGENT B2 ;  /* 0x0000000000027941 */ /* 0x000fea0003800200 */
.L_x_103:
[----:B------:R-:W-:-:S11]  /*4b80*/  DADD R14, R16, R14 ;  /* 0x00000000100e7229 */ /* 0x000fd6000000000e */
.L_x_90:
[----:B------:R-:W-:Y:S05]  /*4b90*/  BSYNC.RECONVERGENT B1 ;  /* 0x0000000000017941 */ /* 0x000fea0003800200 */
.L_x_89:
[----:B------:R-:W-:-:S04]  /*4ba0*/  IMAD.MOV.U32 R19, RZ, RZ, 0x8 ;  /* 0x00000008ff137424 */ /* 0x000fc800078e00ff */
[----:B------:R-:W-:-:S05]  /*4bb0*/  IMAD.WIDE R18, R18, R19, UR6 ;  /* 0x0000000612127e25 */ /* 0x000fca000f8e0213 */
[----:B------:R-:W-:Y:S01]  /*4bc0*/  STG.E.64 desc[UR14][R18.64], R14 ;  /* 0x0000000e12007986 */ /* 0x000fe2000c101b0e */
[----:B------:R-:W-:Y:S05]  /*4bd0*/  EXIT ;  /* 0x000000000000794d */ /* 0x000fea0003800000 */
        .weak           $__internal_0_$__cuda_sm20_div_rn_f64_full
        .type           $__internal_0_$__cuda_sm20_div_rn_f64_full,@function
        .size           $__internal_0_$__cuda_sm20_div_rn_f64_full,(.L_x_225 - $__internal_0_$__cuda_sm20_div_rn_f64_full)
$__internal_0_$__cuda_sm20_div_rn_f64_full:
[C---:B------:R-:W-:Y:S01]  /*4be0*/  FSETP.GEU.AND P2, PT, |R11|.reuse, 1.469367938527859385e-39, PT ;  /* 0x001000000b00780b */ /* 0x040fe20003f4e200 */
[----:B------:R-:W-:Y:S01]  /*4bf0*/  IMAD.MOV.U32 R5, RZ, RZ, R28 ;  /* 0x000000ffff057224 */ /* 0x000fe200078e001c */
[C---:B------:R-:W-:Y:S01]  /*4c00*/  FSETP.GEU.AND P0, PT, |R28|.reuse, 1.469367938527859385e-39, PT ;  /* 0x001000001c00780b */ /* 0x040fe20003f0e200 */
[----:B------:R-:W-:Y:S01]  /*4c10*/  IMAD.U32 R6, RZ, RZ, UR5 ;  /* 0x00000005ff067e24 */ /* 0x000fe2000f8e00ff */
[----:B------:R-:W-:Y:S01]  /*4c20*/  MOV R4, UR5 ;  /* 0x0000000500047c02 */ /* 0x000fe20008000f00 */
[----:B------:R-:W-:Y:S01]  /*4c30*/  BSSY.RECONVERGENT B0, `(.L_x_105) ;  /* 0x000005a000007945 */ /* 0x000fe20003800200 */
[----:B------:R-:W-:Y:S02]  /*4c40*/  LOP3.LUT R3, R28, 0x800fffff, RZ, 0xc0, !PT ;  /* 0x800fffff1c037812 */ /* 0x000fe400078ec0ff */
[----:B------:R-:W-:Y:S02]  /*4c50*/  LOP3.LUT R24, R11, 0x7ff00000, RZ, 0xc0, !PT ;  /* 0x7ff000000b187812 */ /* 0x000fe400078ec0ff */
[----:B------:R-:W-:-:S02]  /*4c60*/  LOP3.LUT R7, R3, 0x3ff00000, RZ, 0xfc, !PT ;  /* 0x3ff0000003077812 */ /* 0x000fc400078efcff */
[----:B------:R-:W-:Y:S01]  /*4c70*/  LOP3.LUT R25, R28, 0x7ff00000, RZ, 0xc0, !PT ;  /* 0x7ff000001c197812 */ /* 0x000fe200078ec0ff */
[----:B------:R-:W-:Y:S01]  /*4c80*/  @!P2 IMAD.MOV.U32 R14, RZ, RZ, RZ ;  /* 0x000000ffff0ea224 */ /* 0x000fe200078e00ff */
[----:B------:R-:W-:Y:S01]  /*4c90*/  @!P2 LOP3.LUT R3, R5, 0x7ff00000, RZ, 0xc0, !PT ;  /* 0x7ff000000503a812 */ /* 0x000fe200078ec0ff */
[----:B------:R-:W-:Y:S01]  /*4ca0*/  @!P0 DMUL R6, R4, 8.98846567431157953865e+307 ;  /* 0x7fe0000004068828 */ /* 0x000fe20000000000 */
[----:B------:R-:W-:Y:S02]  /*4cb0*/  MOV R29, 0x1ca00000 ;  /* 0x1ca00000001d7802 */ /* 0x000fe40000000f00 */
[C---:B------:R-:W-:Y:S02]  /*4cc0*/  @!P2 ISETP.GE.U32.AND P3, PT, R24.reuse, R3, PT ;  /* 0x000000031800a20c */ /* 0x040fe40003f66070 */
[----:B------:R-:W-:Y:S01]  /*4cd0*/  ISETP.GE.U32.AND P1, PT, R24, R25, PT ;  /* 0x000000191800720c */ /* 0x000fe20003f26070 */
[----:B------:R-:W0:Y:S01]  /*4ce0*/  MUFU.RCP64H R13, R7 ;  /* 0x00000007000d7308 */ /* 0x000e220000001800 */
[----:B------:R-:W-:-:S02]  /*4cf0*/  @!P2 SEL R3, R29, 0x63400000, !P3 ;  /* 0x634000001d03a807 */ /* 0x000fc40005800000 */
[----:B------:R-:W-:Y:S02]  /*4d00*/  SEL R8, R29, 0x63400000, !P1 ;  /* 0x634000001d087807 */ /* 0x000fe40004800000 */
[--C-:B------:R-:W-:Y:S02]  /*4d10*/  @!P2 LOP3.LUT R3, R3, 0x80000000, R11.reuse, 0xf8, !PT ;  /* 0x800000000303a812 */ /* 0x100fe400078ef80b */
[----:B------:R-:W-:Y:S01]  /*4d20*/  LOP3.LUT R9, R8, 0x800fffff, R11, 0xf8, !PT ;  /* 0x800fffff08097812 */ /* 0x000fe200078ef80b */
[----:B------:R-:W-:Y:S01]  /*4d30*/  IMAD.MOV.U32 R8, RZ, RZ, R10 ;  /* 0x000000ffff087224 */ /* 0x000fe200078e000a */
[----:B------:R-:W-:Y:S01]  /*4d40*/  @!P2 LOP3.LUT R15, R3, 0x100000, RZ, 0xfc, !PT ;  /* 0x00100000030fa812 */ /* 0x000fe200078efcff */
[----:B------:R-:W-:Y:S01]  /*4d50*/  IMAD.MOV.U32 R3, RZ, RZ, R24 ;  /* 0x000000ffff037224 */ /* 0x000fe200078e0018 */
[----:B------:R-:W-:-:S04]  /*4d60*/  MOV R12, 0x1 ;  /* 0x00000001000c7802 */ /* 0x000fc80000000f00 */
[----:B------:R-:W-:Y:S02]  /*4d70*/  @!P2 DFMA R8, R8, 2, -R14 ;  /* 0x400000000808a82b */ /* 0x000fe4000000080e */
[----:B0-----:R-:W-:-:S08]  /*4d80*/  DFMA R14, R12, -R6, 1 ;  /* 0x3ff000000c0e742b */ /* 0x001fd00000000806 */
[----:B------:R-:W-:Y:S01]  /*4d90*/  DFMA R14, R14, R14, R14 ;  /* 0x0000000e0e0e722b */ /* 0x000fe2000000000e */
[----:B------:R-:W-:-:S07]  /*4da0*/  @!P2 LOP3.LUT R3, R9, 0x7ff00000, RZ, 0xc0, !PT ;  /* 0x7ff000000903a812 */ /* 0x000fce00078ec0ff */
[----:B------:R-:W-:-:S08]  /*4db0*/  DFMA R12, R12, R14, R12 ;  /* 0x0000000e0c0c722b */ /* 0x000fd0000000000c */
[----:B------:R-:W-:-:S08]  /*4dc0*/  DFMA R14, R12, -R6, 1 ;  /* 0x3ff000000c0e742b */ /* 0x000fd00000000806 */
[----:B------:R-:W-:-:S08]  /*4dd0*/  DFMA R12, R12, R14, R12 ;  /* 0x0000000e0c0c722b */ /* 0x000fd0000000000c */
[----:B------:R-:W-:-:S08]  /*4de0*/  DMUL R14, R12, R8 ;  /* 0x000000080c0e7228 */ /* 0x000fd00000000000 */
[----:B------:R-:W-:-:S08]  /*4df0*/  DFMA R20, R14, -R6, R8 ;  /* 0x800000060e14722b */ /* 0x000fd00000000008 */
[----:B------:R-:W-:Y:S01]  /*4e00*/  DFMA R12, R12, R20, R14 ;  /* 0x000000140c0c722b */ /* 0x000fe2000000000e */
[----:B------:R-:W-:Y:S01]  /*4e10*/  IMAD.MOV.U32 R20, RZ, RZ, R25 ;  /* 0x000000ffff147224 */ /* 0x000fe200078e0019 */
[----:B------:R-:W-:Y:S02]  /*4e20*/  @!P0 LOP3.LUT R20, R7, 0x7ff00000, RZ, 0xc0, !PT ;  /* 0x7ff0000007148812 */ /* 0x000fe400078ec0ff */
[----:B------:R-:W-:-:S04]  /*4e30*/  IADD3 R14, PT, PT, R3, -0x1, RZ ;  /* 0xffffffff030e7810 */ /* 0x000fc80007ffe0ff */
[----:B------:R-:W-:Y:S01]  /*4e40*/  ISETP.GT.U32.AND P0, PT, R14, 0x7feffffe, PT ;  /* 0x7feffffe0e00780c */ /* 0x000fe20003f04070 */
[----:B------:R-:W-:-:S05]  /*4e50*/  VIADD R14, R20, 0xffffffff ;  /* 0xffffffff140e7836 */ /* 0x000fca0000000000 */
[----:B------:R-:W-:-:S13]  /*4e60*/  ISETP.GT.U32.OR P0, PT, R14, 0x7feffffe, P0 ;  /* 0x7feffffe0e00780c */ /* 0x000fda0000704470 */
[----:B------:R-:W-:Y:S05]  /*4e70*/  @P0 BRA `(.L_x_106) ;  /* 0x0000000000740947 */ /* 0x000fea0003800000 */
[----:B------:R-:W-:-:S04]  /*4e80*/  LOP3.LUT R3, R5, 0x7ff00000, RZ, 0xc0, !PT ;  /* 0x7ff0000005037812 */ /* 0x000fc800078ec0ff */
[CC--:B------:R-:W-:Y:S02]  /*4e90*/  VIADDMNMX R10, R24.reuse, -R3.reuse, 0xb9600000, !PT ;  /* 0xb9600000180a7446 */ /* 0x0c0fe40007800903 */
[----:B------:R-:W-:Y:S02]  /*4ea0*/  ISETP.GE.U32.AND P0, PT, R24, R3, PT ;  /* 0x000000031800720c */ /* 0x000fe40003f06070 */
[----:B------:R-:W-:Y:S02]  /*4eb0*/  VIMNMX R10, PT, PT, R10, 0x46a00000, PT ;  /* 0x46a000000a0a7848 */ /* 0x000fe40003fe0100 */
[----:B------:R-:W-:-:S05]  /*4ec0*/  SEL R3, R29, 0x63400000, !P0 ;  /* 0x634000001d037807 */ /* 0x000fca0004000000 */
[----:B------:R-:W-:Y:S02]  /*4ed0*/  IMAD.IADD R3, R10, 0x1, -R3 ;  /* 0x000000010a037824 */ /* 0x000fe400078e0a03 */
[----:B------:R-:W-:-:S03]  /*4ee0*/  IMAD.MOV.U32 R10, RZ, RZ, RZ ;  /* 0x000000ffff0a7224 */ /* 0x000fc600078e00ff */
[----:B------:R-:W-:-:S06]  /*4ef0*/  IADD3 R11, PT, PT, R3, 0x7fe00000, RZ ;  /* 0x7fe00000030b7810 */ /* 0x000fcc0007ffe0ff */
[----:B------:R-:W-:-:S10]  /*4f00*/  DMUL R14, R12, R10 ;  /* 0x0000000a0c0e7228 */ /* 0x000fd40000000000 */
[----:B------:R-:W-:-:S13]  /*4f10*/  FSETP.GTU.AND P0, PT, |R15|, 1.469367938527859385e-39, PT ;  /* 0x001000000f00780b */ /* 0x000fda0003f0c200 */
[----:B------:R-:W-:Y:S05]  /*4f20*/  @P0 BRA `(.L_x_107) ;  /* 0x0000000000a80947 */ /* 0x000fea0003800000 */
[----:B------:R-:W-:Y:S01]  /*4f30*/  DFMA R6, R12, -R6, R8 ;  /* 0x800000060c06722b */ /* 0x000fe20000000008 */
[----:B------:R-:W-:-:S09]  /*4f40*/  IMAD.MOV.U32 R10, RZ, RZ, RZ ;  /* 0x000000ffff0a7224 */ /* 0x000fd200078e00ff */
[C---:B------:R-:W-:Y:S02]  /*4f50*/  FSETP.NEU.AND P0, PT, R7.reuse, RZ, PT ;  /* 0x000000ff0700720b */ /* 0x040fe40003f0d000 */
[----:B------:R-:W-:-:S04]  /*4f60*/  LOP3.LUT R6, R7, 0x80000000, R5, 0x48, !PT ;  /* 0x8000000007067812 */ /* 0x000fc800078e4805 */
[----:B------:R-:W-:-:S07]  /*4f70*/  LOP3.LUT R11, R6, R11, RZ, 0xfc, !PT ;  /* 0x0000000b060b7212 */ /* 0x000fce00078efcff */
[----:B------:R-:W-:Y:S05]  /*4f80*/  @!P0 BRA `(.L_x_107) ;  /* 0x0000000000908947 */ /* 0x000fea0003800000 */
[C---:B------:R-:W-:Y:S01]  /*4f90*/  IADD3 R5, PT, PT, -R3.reuse, RZ, RZ ;  /* 0x000000ff03057210 */ /* 0x040fe20007ffe1ff */
[----:B------:R-:W-:Y:S01]  /*4fa0*/  IMAD.MOV.U32 R4, RZ, RZ, RZ ;  /* 0x000000ffff047224 */ /* 0x000fe200078e00ff */
[----:B------:R-:W-:Y:S01]  /*4fb0*/  DMUL.RP R10, R12, R10 ;  /* 0x0000000a0c0a7228 */ /* 0x000fe20000008000 */
[----:B------:R-:W-:-:S04]  /*4fc0*/  IADD3 R3, PT, PT, -R3, -0x43300000, RZ ;  /* 0xbcd0000003037810 */ /* 0x000fc80007ffe1ff */
[----:B------:R-:W-:-:S05]  /*4fd0*/  DFMA R4, R14, -R4, R12 ;  /* 0x800000040e04722b */ /* 0x000fca000000000c */
[----:B------:R-:W-:-:S05]  /*4fe0*/  LOP3.LUT R6, R11, R6, RZ, 0x3c, !PT ;  /* 0x000000060b067212 */ /* 0x000fca00078e3cff */
[----:B------:R-:W-:-:S04]  /*4ff0*/  FSETP.NEU.AND P0, PT, |R5|, R3, PT ;  /* 0x000000030500720b */ /* 0x000fc80003f0d200 */
[----:B------:R-:W-:Y:S02]  /*5000*/  FSEL R10, R10, R14, !P0 ;  /* 0x0000000e0a0a7208 */ /* 0x000fe40004000000 */
[----:B------:R-:W-:-:S05]  /*5010*/  FSEL R14, R6, R15, !P0 ;  /* 0x0000000f060e7208 */ /* 0x000fca0004000000 */
[----:B------:R-:W-:Y:S01]  /*5020*/  IMAD.MOV.U32 R15, RZ, RZ, R14 ;  /* 0x000000ffff0f7224 */ /* 0x000fe200078e000e */
[----:B------:R-:W-:Y:S01]  /*5030*/  MOV R14, R10 ;  /* 0x0000000a000e7202 */ /* 0x000fe20000000f00 */
[----:B------:R-:W-:Y:S06]  /*5040*/  BRA `(.L_x_107) ;  /* 0x0000000000607947 */ /* 0x000fec0003800000 */
.L_x_106:
[----:B------:R-:W-:-:S14]  /*5050*/  DSETP.NAN.AND P0, PT, R10, R10, PT ;  /* 0x0000000a0a00722a */ /* 0x000fdc0003f08000 */
[----:B------:R-:W-:Y:S05]  /*5060*/  @P0 BRA `(.L_x_108) ;  /* 0x00000000004c0947 */ /* 0x000fea0003800000 */
[----:B------:R-:W-:-:S14]  /*5070*/  DSETP.NAN.AND P0, PT, R4, R4, PT ;  /* 0x000000040400722a */ /* 0x000fdc0003f08000 */
[----:B------:R-:W-:Y:S05]  /*5080*/  @P0 BRA `(.L_x_109) ;  /* 0x0000000000340947 */ /* 0x000fea0003800000 */
[----:B------:R-:W-:Y:S01]  /*5090*/  ISETP.NE.AND P0, PT, R3, R20, PT ;  /* 0x000000140300720c */ /* 0x000fe20003f05270 */
[----:B------:R-:W-:Y:S02]  /*50a0*/  IMAD.MOV.U32 R14, RZ, RZ, 0x0 ;  /* 0x00000000ff0e7424 */ /* 0x000fe400078e00ff */
[----:B------:R-:W-:-:S10]  /*50b0*/  IMAD.MOV.U32 R15, RZ, RZ, -0x80000 ;  /* 0xfff80000ff0f7424 */ /* 0x000fd400078e00ff */
[----:B------:R-:W-:Y:S05]  /*50c0*/  @!P0 BRA `(.L_x_107) ;  /* 0x0000000000408947 */ /* 0x000fea0003800000 */
[----:B------:R-:W-:Y:S02]  /*50d0*/  ISETP.NE.AND P0, PT, R3, 0x7ff00000, PT ;  /* 0x7ff000000300780c */ /* 0x000fe40003f05270 */
[----:B------:R-:W-:Y:S02]  /*50e0*/  LOP3.LUT R10, R11, 0x80000000, R5, 0x48, !PT ;  /* 0x800000000b0a7812 */ /* 0x000fe400078e4805 */
[----:B------:R-:W-:-:S13]  /*50f0*/  ISETP.EQ.OR P0, PT, R20, RZ, !P0 ;  /* 0x000000ff1400720c */ /* 0x000fda0004702670 */
[----:B------:R-:W-:Y:S01]  /*5100*/  @P0 LOP3.LUT R3, R10, 0x7ff00000, RZ, 0xfc, !PT ;  /* 0x7ff000000a030812 */ /* 0x000fe200078efcff */
[----:B------:R-:W-:Y:S01]  /*5110*/  @!P0 IMAD.MOV.U32 R15, RZ, RZ, R10 ;  /* 0x000000ffff0f8224 */ /* 0x000fe200078e000a */
[----:B------:R-:W-:Y:S01]  /*5120*/  @!P0 MOV R14, RZ ;  /* 0x000000ff000e8202 */ /* 0x000fe20000000f00 */
[----:B------:R-:W-:Y:S01]  /*5130*/  @P0 IMAD.MOV.U32 R14, RZ, RZ, RZ ;  /* 0x000000ffff0e0224 */ /* 0x000fe200078e00ff */
[----:B------:R-:W-:Y:S01]  /*5140*/  @P0 MOV R15, R3 ;  /* 0x00000003000f0202 */ /* 0x000fe20000000f00 */
[----:B------:R-:W-:Y:S06]  /*5150*/  BRA `(.L_x_107) ;  /* 0x00000000001c7947 */ /* 0x000fec0003800000 */
.L_x_109:
[----:B------:R-:W-:-:S05]  /*5160*/  LOP3.LUT R14, R5, 0x80000, RZ, 0xfc, !PT ;  /* 0x00080000050e7812 */ /* 0x000fca00078efcff */
[----:B------:R-:W-:Y:S02]  /*5170*/  IMAD.MOV.U32 R15, RZ, RZ, R14 ;  /* 0x000000ffff0f7224 */ /* 0x000fe400078e000e */
[----:B------:R-:W-:Y:S01]  /*5180*/  IMAD.MOV.U32 R14, RZ, RZ, R4 ;  /* 0x000000ffff0e7224 */ /* 0x000fe200078e0004 */
[----:B------:R-:W-:Y:S06]  /*5190*/  BRA `(.L_x_107) ;  /* 0x00000000000c7947 */ /* 0x000fec0003800000 */
.L_x_108:
[----:B------:R-:W-:-:S04]  /*51a0*/  LOP3.LUT R14, R11, 0x80000, RZ, 0xfc, !PT ;  /* 0x000800000b0e7812 */ /* 0x000fc800078efcff */
[----:B------:R-:W-:Y:S01]  /*51b0*/  MOV R15, R14 ;  /* 0x0000000e000f7202 */ /* 0x000fe20000000f00 */
[----:B------:R-:W-:-:S07]  /*51c0*/  IMAD.MOV.U32 R14, RZ, RZ, R10 ;  /* 0x000000ffff0e7224 */ /* 0x000fce00078e000a */
.L_x_107:
[----:B------:R-:W-:Y:S05]  /*51d0*/  BSYNC.RECONVERGENT B0 ;  /* 0x0000000000007941 */ /* 0x000fea0003800200 */
.L_x_105:
[----:B------:R-:W-:Y:S01]  /*51e0*/  MOV R4, R0 ;  /* 0x0000000000047202 */ /* 0x000fe20000000f00 */
[----:B------:R-:W-:Y:S02]  /*51f0*/  IMAD.MOV.U32 R5, RZ, RZ, 0x0 ;  /* 0x00000000ff057424 */ /* 0x000fe400078e00ff */
[----:B------:R-:W-:Y:S02]  /*5200*/  IMAD.MOV.U32 R3, RZ, RZ, R14 ;  /* 0x000000ffff037224 */ /* 0x000fe400078e000e */
[----:B------:R-:W-:Y:S05]  /*5210*/  RET.REL.NODEC R4 `(_ZN3cub18CUB_300001_SM_10006detail9transform16transform_kernelINS2_10policy_hubILb1EN4cuda3std3__45tupleIJN6thrust24THRUST_300001_SM_1000_NS17counting_iteratorIiNSA_11use_defaultESC_SC_EEEEEE10policy1000El10MediaMovelNSA_6detail15normal_iteratorINSA_10device_ptrIdEEEEJSD_EEEvT0_iT1_T2_DpNS2_10kernel_argIT3_EE) ;  /* 0xffffffac04787950 */ /* 0x000fea0003c3ffff */
.L_x_110:
[----:B------:R-:W-:-:S00]  /*5220*/  BRA `(.L_x_110) ;  /* 0xfffffffc00fc7947 */ /* 0x000fc0000383ffff */
[----:B------:R-:W-:-:S00]  /*5230*/  NOP ;  /* 0x0000000000007918 */ /* 0x000fc00000000000 */
        /* <DEDUP_REMOVED lines=12> */
.L_x_225:


//--------------------- .text._ZN3cub18CUB_300001_SM_10006detail9transform16transform_kernelINS2_10policy_hubILb1EN4cuda3std3__45tupleIJN6thrust24THRUST_300001_SM_1000_NS17counting_iteratorIiNSA_11use_defaultESC_SC_EEEEEE10policy1000Ei10MediaMovelNSA_6detail15normal_iteratorINSA_10device_ptrIdEEEEJSD_EEEvT0_iT1_T2_DpNS2_10kernel_argIT3_EE --------------------------
	.section	.text._ZN3cub18CUB_300001_SM_10006detail9transform16transform_kernelINS2_10policy_hubILb1EN4cuda3std3__45tupleIJN6thrust24THRUST_300001_SM_1000_NS17counting_iteratorIiNSA_11use_defaultESC_SC_EEEEEE10policy1000Ei10MediaMovelNSA_6detail15normal_iteratorINSA_10device_ptrIdEEEEJSD_EEEvT0_iT1_T2_DpNS2_10kernel_argIT3_EE,"ax",@progbits
	.align	128
        .global         _ZN3cub18CUB_300001_SM_10006detail9transform16transform_kernelINS2_10policy_hubILb1EN4cuda3std3__45tupleIJN6thrust24THRUST_300001_SM_1000_NS17counting_iteratorIiNSA_11use_defaultESC_SC_EEEEEE10policy1000Ei10MediaMovelNSA_6detail15normal_iteratorINSA_10device_ptrIdEEEEJSD_EEEvT0_iT1_T2_DpNS2_10kernel_argIT3_EE
        .type           _ZN3cub18CUB_300001_SM_10006detail9transform16transform_kernelINS2_10policy_hubILb1EN4cuda3std3__45tupleIJN6thrust24THRUST_300001_SM_1000_NS17counting_iteratorIiNSA_11use_defaultESC_SC_EEEEEE10policy1000Ei10MediaMovelNSA_6detail15normal_iteratorINSA_10device_ptrIdEEEEJSD_EEEvT0_iT1_T2_DpNS2_10kernel_argIT3_EE,@function
        .size           _ZN3cub18CUB_300001_SM_10006detail9transform16transform_kernelINS2_10policy_hubILb1EN4cuda3std3__45tupleIJN6thrust24THRUST_300001_SM_1000_NS17counting_iteratorIiNSA_11use_defaultESC_SC_EEEEEE10policy1000Ei10MediaMovelNSA_6detail15normal_iteratorINSA_10device_ptrIdEEEEJSD_EEEvT0_iT1_T2_DpNS2_10kernel_argIT3_EE,(.L_x_226 - _ZN3cub18CUB_300001_SM_10006detail9transform16transform_kernelINS2_10policy_hubILb1EN4cuda3std3__45tupleIJN6thrust24THRUST_300001_SM_1000_NS17counting_iteratorIiNSA_11use_defaultESC_SC_EEEEEE10policy1000Ei10MediaMovelNSA_6detail15normal_iteratorINSA_10device_ptrIdEEEEJSD_EEEvT0_iT1_T2_DpNS2_10kernel_argIT3_EE)
        .other          _ZN3cub18CUB_300001_SM_10006detail9transform16transform_kernelINS2_10policy_hubILb1EN4cuda3std3__45tupleIJN6thrust24THRUST_300001_SM_1000_NS17counting_iteratorIiNSA_11use_defaultESC_SC_EEEEEE10policy1000Ei10MediaMovelNSA_6detail15normal_iteratorINSA_10device_ptrIdEEEEJSD_EEEvT0_iT1_T2_DpNS2_10kernel_argIT3_EE,@"STO_CUDA_ENTRY STV_DEFAULT"
_ZN3cub18CUB_300001_SM_10006detail9transform16transform_kernelINS2_10policy_hubILb1EN4cuda3std3__45tupleIJN6thrust24THRUST_300001_SM_1000_NS17counting_iteratorIiNSA_11use_defaultESC_SC_EEEEEE10policy1000Ei10MediaMovelNSA_6detail15normal_iteratorINSA_10device_ptrIdEEEEJSD_EEEvT0_iT1_T2_DpNS2_10kernel_argIT3_EE:
.text._ZN3cub18CUB_300001_SM_10006detail9transform16transform_kernelINS2_10policy_hubILb1EN4cuda3std3__45tupleIJN6thrust24THRUST_300001_SM_1000_NS17counting_iteratorIiNSA_11use_defaultESC_SC_EEEEEE10policy1000Ei10MediaMovelNSA_6detail15normal_iteratorINSA_10device_ptrIdEEEEJSD_EEEvT0_iT1_T2_DpNS2_10kernel_argIT3_EE:
[----:B------:R-:W-:Y:S08]  /*0000*/  LDC R1, c[0x0][0x37c] ;  /* 0x0000df00ff017b82 */ /* 0x000ff00000000800 */
[----:B------:R-:W0:Y:S01]  /*0010*/  S2UR UR8, SR_CTAID.X ;  /* 0x00000000000879c3 */ /* 0x000e220000002500 */
[----:B------:R-:W1:Y:S01]  /*0020*/  LDCU.64 UR10, c[0x0][0x380] ;  /* 0x00007000ff0a77ac */ /* 0x000e620008000a00 */
[----:B------:R-:W-:Y:S01]  /*0030*/  IMAD.MOV.U32 R28, RZ, RZ, 0x401c0000 ;  /* 0x401c0000ff1c7424 */ /* 0x000fe200078e00ff */
[----:B------:R-:W2:Y:S01]  /*0040*/  LDCU UR13, c[0x0][0x398] ;  /* 0x00007300ff0d77ac */ /* 0x000ea20008000800 */
[----:B------:R-:W3:Y:S01]  /*0050*/  LDCU.64 UR6, c[0x0][0x390] ;  /* 0x00007200ff0677ac */ /* 0x000ee20008000a00 */
[----:B------:R-:W4:Y:S01]  /*0060*/  LDCU.64 UR14, c[0x0][0x358] ;  /* 0x00006b00ff0e77ac */ /* 0x000f220008000a00 */
[----:B------:R-:W-:Y:S01]  /*0070*/  UMOV UR5, URZ ;  /* 0x000000ff00057c82 */ /* 0x000fe20008000000 */
[----:B-1----:R-:W-:-:S04]  /*0080*/  USHF.L.U32 UR9, UR11, 0x7, URZ ;  /* 0x000000070b097899 */ /* 0x002fc800080006ff */
[----:B0-----:R-:W-:-:S04]  /*0090*/  UIMAD UR8, UR9, UR8, URZ ;  /* 0x00000008090872a4 */ /* 0x001fc8000f8e02ff */
[----:B------:R-:W-:Y:S02]  /*00a0*/  UIADD3 UR4, UPT, UPT, -UR8, UR10, URZ ;  /* 0x0000000a08047290 */ /* 0x000fe4000fffe1ff */
[----:B--2---:R-:W-:Y:S02]  /*00b0*/  UIADD3 UR12, UPT, UPT, UR8, UR13, URZ ;  /* 0x0000000d080c7290 */ /* 0x004fe4000fffe0ff */
[----:B------:R-:W-:Y:S02]  /*00c0*/  UISETP.LT.AND UP0, UPT, UR9, UR4, UPT ;  /* 0x000000040900728c */ /* 0x000fe4000bf01270 */
[----:B---3--:R-:W-:Y:S02]  /*00d0*/  UIMAD.WIDE UR6, UR8, 0x8, UR6 ;  /* 0x00000008080678a5 */ /* 0x008fe4000f8e0206 */
[----:B------:R-:W-:Y:S02]  /*00e0*/  USEL UR10, UR9, UR4, UP0 ;  /* 0x00000004090a7287 */ /* 0x000fe40008000000 */
[----:B------:R-:W-:-:S09]  /*00f0*/  UISETP.GT.AND UP0, UPT, UR9, UR4, UPT ;  /* 0x000000040900728c */ /* 0x000fd2000bf04270 */
[----:B----4-:R-:W-:Y:S05]  /*0100*/  BRA.U UP0, `(.L_x_111) ;  /* 0x0000002500347547 */ /* 0x010fea000b800000 */
        /* <DEDUP_REMOVED lines=13> */
.L_x_145:
[----:B------:R-:W-:Y:S01]  /*01e0*/  ISETP.GE.AND P0, PT, R2, 0x6, PT ;  /* 0x000000060200780c */ /* 0x000fe20003f06270 */
[----:B------:R-:W-:Y:S01]  /*01f0*/  UIADD3 UR4, UPT, UPT, UR4, 0x2, URZ ;  /* 0x0000000204047890 */ /* 0x000fe2000fffe0ff */
[----:B------:R-:W-:Y:S01]  /*0200*/  BSSY.RECONVERGENT B1, `(.L_x_113) ;  /* 0x00000b5000017945 */ /* 0x000fe20003800200 */
[----:B0-----:R-:W-:Y:S02]  /*0210*/  CS2R R14, SRZ ;  /* 0x00000000000e7805 */ /* 0x001fe4000001ff00 */
[----:B------:R-:W-:-:S08]  /*0220*/  UISETP.NE.AND UP0, UPT, UR4, URZ, UPT ;  /* 0x000000ff0400728c */ /* 0x000fd0000bf05270 */
[----:B--2---:R-:W-:Y:S05]  /*0230*/  @!P0 BRA `(.L_x_114) ;  /* 0x0000000800c48947 */ /* 0x004fea0003800000 */
[----:B------:R-:W-:-:S05]  /*0240*/  IADD3 R11, PT, PT, R2, -0x6, RZ ;  /* 0xfffffffa020b7810 */ /* 0x000fca0007ffe0ff */
[----:B-1----:R-:W-:-:S06]  /*0250*/  IMAD.WIDE.U32 R10, R11, 0x8, R26 ;  /* 0x000000080b0a7825 */ /* 0x002fcc00078e001a */
[----:B------:R-:W2:Y:S01]  /*0260*/  LDG.E.64 R10, desc[UR14][R10.64] ;  /* 0x0000000e0a0a7981 */ /* 0x000ea2000c1e1b00 */
[----:B------:R-:W0:Y:S01]  /*0270*/  MUFU.RCP64H R5, 7 ;  /* 0x401c000000057908 */ /* 0x000e220000001800 */
[----:B------:R-:W-:Y:S01]  /*0280*/  IMAD.MOV.U32 R8, RZ, RZ, 0x0 ;  /* 0x00000000ff087424 */ /* 0x000fe200078e00ff */
[----:B------:R-:W-:Y:S01]  /*0290*/  BSSY.RECONVERGENT B2, `(.L_x_115) ;  /* 0x0000012000027945 */ /* 0x000fe20003800200 */
[----:B------:R-:W-:Y:S02]  /*02a0*/  IMAD.MOV.U32 R9, RZ, RZ, 0x401c0000 ;  /* 0x401c0000ff097424 */ /* 0x000fe400078e00ff */
        /* <DEDUP_REMOVED lines=14> */
[----:B------:R-:W-:Y:S05]  /*0390*/  CALL.REL.NOINC `($__internal_1_$__cuda_sm20_div_rn_f64_full) ;  /* 0x0000004400f47944 */ /* 0x000fea0003c00000 */
[----:B------:R-:W-:-:S07]  /*03a0*/  MOV R14, R3 ;  /* 0x00000003000e7202 */ /* 0x000fce0000000f00 */
.L_x_116:
[----:B------:R-:W-:Y:S05]  /*03b0*/  BSYNC.RECONVERGENT B2 ;  /* 0x0000000000027941 */ /* 0x000fea0003800200 */
.L_x_115:
        /* <DEDUP_REMOVED lines=23> */
[----:B------:R-:W-:Y:S02]  /*0530*/  IMAD.MOV.U32 R4, RZ, RZ, R3 ;  /* 0x000000ffff047224 */ /* 0x000fe400078e0003 */
[----:B------:R-:W-:-:S07]  /*0540*/  IMAD.MOV.U32 R5, RZ, RZ, R15 ;  /* 0x000000ffff057224 */ /* 0x000fce00078e000f */
.L_x_118:
[----:B------:R-:W-:Y:S05]  /*0550*/  BSYNC.RECONVERGENT B2 ;  /* 0x0000000000027941 */ /* 0x000fea0003800200 */
.L_x_117:
        /* <DEDUP_REMOVED lines=23> */
[----:B------:R-:W-:-:S07]  /*06d0*/  IMAD.MOV.U32 R14, RZ, RZ, R3 ;  /* 0x000000ffff0e7224 */ /* 0x000fce00078e0003 */
.L_x_120:
[----:B------:R-:W-:Y:S05]  /*06e0*/  BSYNC.RECONVERGENT B2 ;  /* 0x0000000000027941 */ /* 0x000fea0003800200 */
.L_x_119:
[----:B------:R-:W-:-:S05]  /*06f0*/  IADD3 R11, PT, PT, R2, -0x3, RZ ;  /* 0xfffffffd020b7810 */ /* 0x000fca0007ffe0ff */
[----:B------:R-:W-:-:S06]  /*0700*/  IMAD.WIDE.U32 R10, R11, 0x8, R26 ;  /* 0x000000080b0a7825 */ /* 0x000fcc00078e001a */
[----:B------:R-:W2:Y:S01]  /*0710*/  LDG.E.64 R10, desc[UR14][R10.64] ;  /* 0x0000000e0a0a7981 */ /* 0x000ea2000c1e1b00 */
[----:B------:R-:W0:Y:S01]  /*0720*/  MUFU.RCP64H R5, 7 ;  /* 0x401c000000057908 */ /* 0x000e220000001800 */
[----:B------:R-:W-:Y:S01]  /*0730*/  IMAD.MOV.U32 R6, RZ, RZ, 0x0 ;  /* 0x00000000ff067424 */ /* 0x000fe200078e00ff */
[----:B------:R-:W-:Y:S01]  /*0740*/  BSSY.RECONVERGENT B2, `(.L_x_121) ;  /* 0x0000014000027945 */ /* 0x000fe20003800200 */
[----:B------:R-:W-:Y:S01]  /*0750*/  IMAD.MOV.U32 R7, RZ, RZ, 0x401c0000 ;  /* 0x401c0000ff077424 */ /* 0x000fe200078e00ff */
[----:B------:R-:W-:Y:S01]  /*0760*/  DADD R16, R16, R14 ;  /* 0x0000000010107229 */ /* 0x000fe2000000000e */
        /* <DEDUP_REMOVED lines=15> */
[----:B------:R-:W-:Y:S01]  /*0860*/  MOV R4, R3 ;  /* 0x0000000300047202 */ /* 0x000fe20000000f00 */
[----:B------:R-:W-:-:S07]  /*0870*/  IMAD.MOV.U32 R5, RZ, RZ, R15 ;  /* 0x000000ffff057224 */ /* 0x000fce00078e000f */
.L_x_122:
[----:B------:R-:W-:Y:S05]  /*0880*/  BSYNC.RECONVERGENT B2 ;  /* 0x0000000000027941 */ /* 0x000fea0003800200 */
.L_x_121:
        /* <DEDUP_REMOVED lines=24> */
.L_x_124:
[----:B------:R-:W-:Y:S05]  /*0a10*/  BSYNC.RECONVERGENT B2 ;  /* 0x0000000000027941 */ /* 0x000fea0003800200 */
.L_x_123:
        /* <DEDUP_REMOVED lines=23> */
[----:B------:R-:W-:Y:S01]  /*0b90*/  IMAD.MOV.U32 R4, RZ, RZ, R3 ;  /* 0x000000ffff047224 */ /* 0x000fe200078e0003 */
[----:B------:R-:W-:-:S07]  /*0ba0*/  MOV R5, R15 ;  /* 0x0000000f00057202 */ /* 0x000fce0000000f00 */
.L_x_126:
[----:B------:R-:W-:Y:S05]  /*0bb0*/  BSYNC.RECONVERGENT B2 ;  /* 0x0000000000027941 */ /* 0x000fea0003800200 */
.L_x_125:
        /* <DEDUP_REMOVED lines=23> */
.L_x_128:
[----:B------:R-:W-:Y:S05]  /*0d30*/  BSYNC.RECONVERGENT B2 ;  /* 0x0000000000027941 */ /* 0x000fea0003800200 */
.L_x_127:
[----:B------:R-:W-:-:S11]  /*0d40*/  DADD R14, R16, R14 ;  /* 0x00000000100e7229 */ /* 0x000fd6000000000e */
.L_x_114:
[----:B------:R-:W-:Y:S05]  /*0d50*/  BSYNC.RECONVERGENT B1 ;  /* 0x0000000000017941 */ /* 0x000fea0003800200 */
.L_x_113:
        /* <DEDUP_REMOVED lines=32> */
.L_x_132:
[----:B------:R-:W-:Y:S05]  /*0f60*/  BSYNC.RECONVERGENT B2 ;  /* 0x0000000000027941 */ /* 0x000fea0003800200 */
.L_x_131:
        /* <DEDUP_REMOVED lines=25> */
.L_x_134:
[----:B------:R-:W-:Y:S05]  /*1100*/  BSYNC.RECONVERGENT B2 ;  /* 0x0000000000027941 */ /* 0x000fea0003800200 */
.L_x_133:
        /* <DEDUP_REMOVED lines=24> */
.L_x_136:
[----:B------:R-:W-:Y:S05]  /*1290*/  BSYNC.RECONVERGENT B2 ;  /* 0x0000000000027941 */ /* 0x000fea0003800200 */
.L_x_135:
        /* <DEDUP_REMOVED lines=25> */
.L_x_138:
[----:B------:R-:W-:Y:S05]  /*1430*/  BSYNC.RECONVERGENT B2 ;  /* 0x0000000000027941 */ /* 0x000fea0003800200 */
.L_x_137:
        /* <DEDUP_REMOVED lines=24> */
.L_x_140:
[----:B------:R-:W-:Y:S05]  /*15c0*/  BSYNC.RECONVERGENT B2 ;  /* 0x0000000000027941 */ /* 0x000fea0003800200 */
.L_x_139:
        /* <DEDUP_REMOVED lines=25> */
.L_x_142:
[----:B------:R-:W-:Y:S05]  /*1760*/  BSYNC.RECONVERGENT B2 ;  /* 0x0000000000027941 */ /* 0x000fea0003800200 */
.L_x_141:
        /* <DEDUP_REMOVED lines=23> */
.L_x_144:
[----:B------:R-:W-:Y:S05]  /*18e0*/  BSYNC.RECONVERGENT B2 ;  /* 0x0000000000027941 */ /* 0x000fea0003800200 */
.L_x_143:
[----:B------:R-:W-:-:S11]  /*18f0*/  DADD R18, R18, R14 ;  /* 0x0000000012127229 */ /* 0x000fd6000000000e */
.L_x_130:
[----:B------:R-:W-:Y:S05]  /*1900*/  BSYNC.RECONVERGENT B1 ;  /* 0x0000000000017941 */ /* 0x000fea0003800200 */
.L_x_129:
[----:B------:R2:W-:Y:S01]  /*1910*/  STG.E.64 desc[UR14][R16.64+0x400], R18 ;  /* 0x0004001210007986 */ /* 0x0005e2000c101b0e */
[----:B------:R-:W-:Y:S01]  /*1920*/  IADD3 R23, PT, PT, R23, 0x100, RZ ;  /* 0x0000010017177810 */ /* 0x000fe20007ffe0ff */
[----:B------:R-:W-:Y:S01]  /*1930*/  VIADD R2, R2, 0x100 ;  /* 0x0000010002027836 */ /* 0x000fe20000000000 */
[----:B------:R-:W-:Y:S06]  /*1940*/  BRA.U UP0, `(.L_x_145) ;  /* 0xffffffe900247547 */ /* 0x000fec000b83ffff */
[----:B------:R-:W-:-:S12]  /*1950*/  ULOP3.LUT UR4, UR9, 0xffffff00, URZ, 0xc0, !UPT ;  /* 0xffffff0009047892 */ /* 0x000fd8000f8ec0ff */
.L_x_112:
        /* <DEDUP_REMOVED lines=33> */
[----:B-1----:R-:W-:Y:S05]  /*1b70*/  CALL.REL.NOINC `($__internal_1_$__cuda_sm20_div_rn_f64_full) ;  /* 0x0000002c00fc7944 */ /* 0x002fea0003c00000 */
[----:B------:R-:W-:-:S07]  /*1b80*/  IMAD.MOV.U32 R14, RZ, RZ, R3 ;  /* 0x000000ffff0e7224 */ /* 0x000fce00078e0003 */
.L_x_149:
[----:B------:R-:W-:Y:S05]  /*1b90*/  BSYNC.RECONVERGENT B2 ;  /* 0x0000000000027941 */ /* 0x000fea0003800200 */
.L_x_148:
        /* <DEDUP_REMOVED lines=24> */
[----:B------:R-:W-:Y:S02]  /*1d20*/  IMAD.MOV.U32 R4, RZ, RZ, R3 ;  /* 0x000000ffff047224 */ /* 0x000fe400078e0003 */
[----:B------:R-:W-:-:S07]  /*1d30*/  IMAD.MOV.U32 R5, RZ, RZ, R15 ;  /* 0x000000ffff057224 */ /* 0x000fce00078e000f */
.L_x_151:
[----:B------:R-:W-:Y:S05]  /*1d40*/  BSYNC.RECONVERGENT B2 ;  /* 0x0000000000027941 */ /* 0x000fea0003800200 */
.L_x_150:
        /* <DEDUP_REMOVED lines=25> */
.L_x_153:
[----:B------:R-:W-:Y:S05]  /*1ee0*/  BSYNC.RECONVERGENT B2 ;  /* 0x0000000000027941 */ /* 0x000fea0003800200 */
.L_x_152:
        /* <DEDUP_REMOVED lines=24> */
[----:B------:R-:W-:Y:S01]  /*2070*/  MOV R4, R3 ;  /* 0x0000000300047202 */ /* 0x000fe20000000f00 */
[----:B------:R-:W-:-:S07]  /*2080*/  IMAD.MOV.U32 R5, RZ, RZ, R15 ;  /* 0x000000ffff057224 */ /* 0x000fce00078e000f */
.L_x_155:
[----:B------:R-:W-:Y:S05]  /*2090*/  BSYNC.RECONVERGENT B2 ;  /* 0x0000000000027941 */ /* 0x000fea0003800200 */
.L_x_154:
        /* <DEDUP_REMOVED lines=24> */
[----:B------:R-:W-:-:S07]  /*2220*/  MOV R14, R3 ;  /* 0x00000003000e7202 */ /* 0x000fce0000000f00 */
.L_x_157:
[----:B------:R-:W-:Y:S05]  /*2230*/  BSYNC.RECONVERGENT B2 ;  /* 0x0000000000027941 */ /* 0x000fea0003800200 */
.L_x_156:
        /* <DEDUP_REMOVED lines=24> */
[----:B------:R-:W-:Y:S01]  /*23c0*/  IMAD.MOV.U32 R4, RZ, RZ, R3 ;  /* 0x000000ffff047224 */ /* 0x000fe200078e0003 */
[----:B------:R-:W-:-:S07]  /*23d0*/  MOV R5, R15 ;  /* 0x0000000f00057202 */ /* 0x000fce0000000f00 */
.L_x_159:
[----:B------:R-:W-:Y:S05]  /*23e0*/  BSYNC.RECONVERGENT B2 ;  /* 0x0000000000027941 */ /* 0x000fea0003800200 */
.L_x_158:
        /* <DEDUP_REMOVED lines=24> */
.L_x_161:
[----:B------:R-:W-:Y:S05]  /*2570*/  BSYNC.RECONVERGENT B2 ;  /* 0x0000000000027941 */ /* 0x000fea0003800200 */
.L_x_160:
[----:B------:R-:W-:-:S11]  /*2580*/  DADD R14, R16, R14 ;  /* 0x00000000100e7229 */ /* 0x000fd6000000000e */
.L_x_147:
[----:B------:R-:W-:Y:S05]  /*2590*/  BSYNC.RECONVERGENT B1 ;  /* 0x0000000000017941 */ /* 0x000fea0003800200 */
.L_x_146:
[----:B------:R-:W-:-:S04]  /*25a0*/  IMAD.MOV.U32 R19, RZ, RZ, 0x8 ;  /* 0x00000008ff137424 */ /* 0x000fc800078e00ff */
[----:B------:R-:W-:-:S05]  /*25b0*/  IMAD.WIDE R18, R18, R19, UR6 ;  /* 0x0000000612127e25 */ /* 0x000fca000f8e0213 */
[----:B------:R-:W-:Y:S01]  /*25c0*/  STG.E.64 desc[UR14][R18.64], R14 ;  /* 0x0000000e12007986 */ /* 0x000fe2000c101b0e */
[----:B------:R-:W-:Y:S05]  /*25d0*/  EXIT ;  /* 0x000000000000794d */ /* 0x000fea0003800000 */
.L_x_111:
        /* <DEDUP_REMOVED lines=8> */
[----:B------:R-:W-:Y:S01]  /*2660*/  MOV R2, UR13 ;  /* 0x0000000d00027c02 */ /* 0x000fe20008000f00 */
[----:B------:R-:W-:Y:S01]  /*2670*/  ULOP3.LUT UR4, UR11, 0x7ffffffe, URZ, 0xc0, !UPT ;  /* 0x7ffffffe0b047892 */ /* 0x000fe2000f8ec0ff */
[----:B0-----:R-:W-:Y:S02]  /*2680*/  VIADD R22, R0, 0x7a ;  /* 0x0000007a00167836 */ /* 0x001fe40000000000 */
[----:B------:R-:W-:Y:S01]  /*2690*/  IADD3 R2, PT, PT, R2, UR8, R0 ;  /* 0x0000000802027c10 */ /* 0x000fe2000fffe000 */
[----:B------:R-:W-:-:S12]  /*26a0*/  UIADD3 UR4, UPT, UPT, -UR4, URZ, URZ ;  /* 0x000000ff04047290 */ /* 0x000fd8000fffe1ff */
.L_x_199:
[----:B0-2---:R-:W-:Y:S02]  /*26b0*/  VIADD R16, R22, 0xffffff86 ;  /* 0xffffff8616107836 */ /* 0x005fe40000000000 */
[----:B------:R-:W-:Y:S01]  /*26c0*/  HFMA2 R17, -RZ, RZ, 0, 4.76837158203125e-07 ;  /* 0x00000008ff117431 */ /* 0x000fe200000001ff */
[----:B------:R-:W-:Y:S01]  /*26d0*/  UIADD3 UR4, UPT, UPT, UR4, 0x2, URZ ;  /* 0x0000000204047890 */ /* 0x000fe2000fffe0ff */
[----:B------:R-:W-:Y:S01]  /*26e0*/  BSSY.RECONVERGENT B1, `(.L_x_163) ;  /* 0x00000bd000017945 */ /* 0x000fe20003800200 */
[C---:B------:R-:W-:Y:S02]  /*26f0*/  ISETP.GE.AND P0, PT, R16.reuse, UR10, PT ;  /* 0x0000000a10007c0c */ /* 0x040fe4000bf06270 */
[----:B------:R-:W-:Y:S01]  /*2700*/  UISETP.NE.AND UP0, UPT, UR4, URZ, UPT ;  /* 0x000000ff0400728c */ /* 0x000fe2000bf05270 */
[----:B------:R-:W-:-:S10]  /*2710*/  IMAD.WIDE R16, R16, R17, UR6 ;  /* 0x0000000610107e25 */ /* 0x000fd4000f8e0211 */
        /* <DEDUP_REMOVED lines=29> */
.L_x_168:
[----:B------:R-:W-:Y:S05]  /*28f0*/  BSYNC.RECONVERGENT B3 ;  /* 0x0000000000037941 */ /* 0x000fea0003800200 */
.L_x_167:
        /* <DEDUP_REMOVED lines=24> */
.L_x_170:
[----:B------:R-:W-:Y:S05]  /*2a80*/  BSYNC.RECONVERGENT B3 ;  /* 0x0000000000037941 */ /* 0x000fea0003800200 */
.L_x_169:
        /* <DEDUP_REMOVED lines=25> */
.L_x_172:
[----:B------:R-:W-:Y:S05]  /*2c20*/  BSYNC.RECONVERGENT B3 ;  /* 0x0000000000037941 */ /* 0x000fea0003800200 */
.L_x_171:
        /* <DEDUP_REMOVED lines=24> */
.L_x_174:
[----:B------:R-:W-:Y:S05]  /*2db0*/  BSYNC.RECONVERGENT B3 ;  /* 0x0000000000037941 */ /* 0x000fea0003800200 */
.L_x_173:
        /* <DEDUP_REMOVED lines=25> */
.L_x_176:
[----:B------:R-:W-:Y:S05]  /*2f50*/  BSYNC.RECONVERGENT B3 ;  /* 0x0000000000037941 */ /* 0x000fea0003800200 */
.L_x_175:
        /* <DEDUP_REMOVED lines=24> */
.L_x_178:
[----:B------:R-:W-:Y:S05]  /*30e0*/  BSYNC.RECONVERGENT B3 ;  /* 0x0000000000037941 */ /* 0x000fea0003800200 */
.L_x_177:
        /* <DEDUP_REMOVED lines=24> */
.L_x_180:
[----:B------:R-:W-:Y:S05]  /*3270*/  BSYNC.RECONVERGENT B3 ;  /* 0x0000000000037941 */ /* 0x000fea0003800200 */
.L_x_179:
[----:B------:R-:W-:-:S11]  /*3280*/  DADD R4, R18, R4 ;  /* 0x0000000012047229 */ /* 0x000fd60000000004 */
.L_x_166:
[----:B------:R-:W-:Y:S05]  /*3290*/  BSYNC.RECONVERGENT B2 ;  /* 0x0000000000027941 */ /* 0x000fea0003800200 */
.L_x_165:
[----:B------:R0:W-:Y:S02]  /*32a0*/  STG.E.64 desc[UR14][R16.64], R4 ;  /* 0x0000000410007986 */ /* 0x0001e4000c101b0e */
.L_x_164:
[----:B------:R-:W-:Y:S05]  /*32b0*/  BSYNC.RECONVERGENT B1 ;  /* 0x0000000000017941 */ /* 0x000fea0003800200 */
.L_x_163:
[----:B------:R-:W-:Y:S01]  /*32c0*/  IADD3 R0, PT, PT, R22, 0x6, RZ ;  /* 0x0000000616007810 */ /* 0x000fe20007ffe0ff */
[----:B------:R-:W-:Y:S03]  /*32d0*/  BSSY.RECONVERGENT B1, `(.L_x_181) ;  /* 0x00000bb000017945 */ /* 0x000fe60003800200 */
[----:B------:R-:W-:-:S13]  /*32e0*/  ISETP.GE.AND P0, PT, R0, UR10, PT ;  /* 0x0000000a00007c0c */ /* 0x000fda000bf06270 */
[----:B------:R-:W-:Y:S05]  /*32f0*/  @P0 BRA `(.L_x_182) ;  /* 0x0000000800e00947 */ /* 0x000fea0003800000 */
[----:B------:R-:W-:Y:S01]  /*3300*/  VIADD R23, R2, 0x80 ;  /* 0x0000008002177836 */ /* 0x000fe20000000000 */
[----:B------:R-:W-:Y:S01]  /*3310*/  BSSY.RECONVERGENT B2, `(.L_x_183) ;  /* 0x00000b5000027945 */ /* 0x000fe20003800200 */
[----:B------:R-:W-:-:S03]  /*3320*/  CS2R R14, SRZ ;  /* 0x00000000000e7805 */ /* 0x000fc6000001ff00 */
[----:B------:R-:W-:-:S13]  /*3330*/  ISETP.GE.AND P0, PT, R23, 0x6, PT ;  /* 0x000000061700780c */ /* 0x000fda0003f06270 */
[----:B------:R-:W-:Y:S05]  /*3340*/  @!P0 BRA `(.L_x_184) ;  /* 0x0000000800c48947 */ /* 0x000fea0003800000 */
[----:B------:R-:W-:-:S04]  /*3350*/  VIADD R11, R2, 0x7a ;  /* 0x0000007a020b7836 */ /* 0x000fc80000000000 */
[----:B-1----:R-:W-:-:S06]  /*3360*/  IMAD.WIDE.U32 R10, R11, 0x8, R26 ;  /* 0x000000080b0a7825 */ /* 0x002fcc00078e001a */
[----:B------:R-:W2:Y:S01]  /*3370*/  LDG.E.64 R10, desc[UR14][R10.64] ;  /* 0x0000000e0a0a7981 */ /* 0x000ea2000c1e1b00 */
[----:B0-----:R-:W0:Y:S01]  /*3380*/  MUFU.RCP64H R5, 7 ;  /* 0x401c000000057908 */ /* 0x001e220000001800 */
[----:B------:R-:W-:Y:S01]  /*3390*/  MOV R6, 0x0 ;  /* 0x0000000000067802 */ /* 0x000fe20000000f00 */
        /* <DEDUP_REMOVED lines=18> */
.L_x_186:
[----:B------:R-:W-:Y:S05]  /*34c0*/  BSYNC.RECONVERGENT B3 ;  /* 0x0000000000037941 */ /* 0x000fea0003800200 */
.L_x_185:
        /* <DEDUP_REMOVED lines=25> */
.L_x_188:
[----:B------:R-:W-:Y:S05]  /*3660*/  BSYNC.RECONVERGENT B3 ;  /* 0x0000000000037941 */ /* 0x000fea0003800200 */
.L_x_187:
        /* <DEDUP_REMOVED lines=24> */
.L_x_190:
[----:B------:R-:W-:Y:S05]  /*37f0*/  BSYNC.RECONVERGENT B3 ;  /* 0x0000000000037941 */ /* 0x000fea0003800200 */
.L_x_189:
        /* <DEDUP_REMOVED lines=25> */
.L_x_192:
[----:B------:R-:W-:Y:S05]  /*3990*/  BSYNC.RECONVERGENT B3 ;  /* 0x0000000000037941 */ /* 0x000fea0003800200 */
.L_x_191:
        /* <DEDUP_REMOVED lines=24> */
.L_x_194:
[----:B------:R-:W-:Y:S05]  /*3b20*/  BSYNC.RECONVERGENT B3 ;  /* 0x0000000000037941 */ /* 0x000fea0003800200 */
.L_x_193:
        /* <DEDUP_REMOVED lines=25> */
.L_x_196:
[----:B------:R-:W-:Y:S05]  /*3cc0*/  BSYNC.RECONVERGENT B3 ;  /* 0x0000000000037941 */ /* 0x000fea0003800200 */
.L_x_195:
        /* <DEDUP_REMOVED lines=23> */
.L_x_198:
[----:B------:R-:W-:Y:S05]  /*3e40*/  BSYNC.RECONVERGENT B3 ;  /* 0x0000000000037941 */ /* 0x000fea0003800200 */
.L_x_197:
[----:B------:R-:W-:-:S11]  /*3e50*/  DADD R14, R18, R14 ;  /* 0x00000000120e7229 */ /* 0x000fd6000000000e */
.L_x_184:
[----:B------:R-:W-:Y:S05]  /*3e60*/  BSYNC.RECONVERGENT B2 ;  /* 0x0000000000027941 */ /* 0x000fea0003800200 */
.L_x_183:
[----:B------:R2:W-:Y:S02]  /*3e70*/  STG.E.64 desc[UR14][R16.64+0x400], R14 ;  /* 0x0004000e10007986 */ /* 0x0005e4000c101b0e */
.L_x_182:
[----:B------:R-:W-:Y:S05]  /*3e80*/  BSYNC.RECONVERGENT B1 ;  /* 0x0000000000017941 */ /* 0x000fea0003800200 */
.L_x_181:
[----:B------:R-:W-:Y:S01]  /*3e90*/  IADD3 R22, PT, PT, R22, 0x100, RZ ;  /* 0x0000010016167810 */ /* 0x000fe20007ffe0ff */
[----:B------:R-:W-:Y:S01]  /*3ea0*/  VIADD R2, R2, 0x100 ;  /* 0x0000010002027836 */ /* 0x000fe20000000000 */
[----:B------:R-:W-:Y:S06]  /*3eb0*/  BRA.U UP0, `(.L_x_199) ;  /* 0xffffffe500fc7547 */ /* 0x000fec000b83ffff */
[----:B------:R-:W-:-:S12]  /*3ec0*/  ULOP3.LUT UR4, UR9, 0xffffff00, URZ, 0xc0, !UPT ;  /* 0xffffff0009047892 */ /* 0x000fd8000f8ec0ff */
.L_x_162:
        /* <DEDUP_REMOVED lines=8> */
[----:B------:R-:W-:Y:S01]  /*3f50*/  IADD3 R2, PT, PT, R16, UR12, RZ ;  /* 0x0000000c10027c10 */ /* 0x000fe2000fffe0ff */
[----:B------:R-:W-:Y:S01]  /*3f60*/  BSSY.RECONVERGENT B1, `(.L_x_200) ;  /* 0x00000bc000017945 */ /* 0x000fe20003800200 */
[----:B------:R-:W-:Y:S02]  /*3f70*/  CS2R R14, SRZ ;  /* 0x00000000000e7805 */ /* 0x000fe4000001ff00 */
        /* <DEDUP_REMOVED lines=26> */
.L_x_203:
[----:B------:R-:W-:Y:S05]  /*4120*/  BSYNC.RECONVERGENT B2 ;  /* 0x0000000000027941 */ /* 0x000fea0003800200 */
.L_x_202:
        /* <DEDUP_REMOVED lines=26> */
.L_x_205:
[----:B------:R-:W-:Y:S05]  /*42d0*/  BSYNC.RECONVERGENT B2 ;  /* 0x0000000000027941 */ /* 0x000fea0003800200 */
.L_x_204:
        /* <DEDUP_REMOVED lines=25> */
.L_x_207:
[----:B------:R-:W-:Y:S05]  /*4470*/  BSYNC.RECONVERGENT B2 ;  /* 0x0000000000027941 */ /* 0x000fea0003800200 */
.L_x_206:
        /* <DEDUP_REMOVED lines=26> */
.L_x_209:
[----:B------:R-:W-:Y:S05]  /*4620*/  BSYNC.RECONVERGENT B2 ;  /* 0x0000000000027941 */ /* 0x000fea0003800200 */
.L_x_208:
        /* <DEDUP_REMOVED lines=25> */
.L_x_211:
[----:B------:R-:W-:Y:S05]  /*47c0*/  BSYNC.RECONVERGENT B2 ;  /* 0x0000000000027941 */ /* 0x000fea0003800200 */
.L_x_210:
        /* <DEDUP_REMOVED lines=26> */
.L_x_213:
[----:B------:R-:W-:Y:S05]  /*4970*/  BSYNC.RECONVERGENT B2 ;  /* 0x0000000000027941 */ /* 0x000fea0003800200 */
.L_x_212:
        /* <DEDUP_REMOVED lines=24> */
.L_x_215:
[----:B------:R-:W-:Y:S05]  /*4b00*/  BSYNC.RECONVERGENT B2 ;  /* 0x0000000000027941 */ /* 0x000fea0003800200 */
.L_x_214:
[----:B------:R-:W-:-:S11]  /*4b10*/  DADD R14, R18, R14 ;  /* 0x00000000120e7229 */ /* 0x000fd6000000000e */
.L_x_201:
[----:B------:R-:W-:Y:S05]  /*4b20*/  BSYNC.RECONVERGENT B1 ;  /* 0x0000000000017941 */ /* 0x000fea0003800200 */
.L_x_200:
[----:B------:R-:W-:-:S04]  /*4b30*/  IMAD.MOV.U32 R17, RZ, RZ, 0x8 ;  /* 0x00000008ff117424 */ /* 0x000fc800078e00ff */
[----:B------:R-:W-:-:S05]  /*4b40*/  IMAD.WIDE R16, R16, R17, UR6 ;  /* 0x0000000610107e25 */ /* 0x000fca000f8e0211 */
[----:B------:R-:W-:Y:S01]  /*4b50*/  STG.E.64 desc[UR14][R16.64], R14 ;  /* 0x0000000e10007986 */ /* 0x000fe2000c101b0e */
[----:B------:R-:W-:Y:S05]  /*4b60*/  EXIT ;  /* 0x000000000000794d */ /* 0x000fea0003800000 */
        .weak           $__internal_1_$__cuda_sm20_div_rn_f64_full
        .type           $__internal_1_$__cuda_sm20_div_rn_f64_full,@function
        .size           $__internal_1_$__cuda_sm20_div_rn_f64_full,(.L_x_226 - $__internal_1_$__cuda_sm20_div_rn_f64_full)
$__internal_1_$__cuda_sm20_div_rn_f64_full:
        /* <DEDUP_REMOVED lines=71> */
.L_x_217:
        /* <DEDUP_REMOVED lines=17> */
.L_x_220:
[----:B------:R-:W-:-:S05]  /*50f0*/  LOP3.LUT R14, R5, 0x80000, RZ, 0xfc, !PT ;  /* 0x00080000050e7812 */ /* 0x000fca00078efcff */
[----:B------:R-:W-:Y:S02]  /*5100*/  IMAD.MOV.U32 R15, RZ, RZ, R14 ;  /* 0x000000ffff0f7224 */ /* 0x000fe400078e000e */
[----:B------:R-:W-:Y:S01]  /*5110*/  IMAD.MOV.U32 R14, RZ, RZ, R4 ;  /* 0x000000ffff0e7224 */ /* 0x000fe200078e0004 */
[----:B------:R-:W-:Y:S06]  /*5120*/  BRA `(.L_x_218) ;  /* 0x00000000000c7947 */ /* 0x000fec0003800000 */
.L_x_219:
[----:B------:R-:W-:-:S04]  /*5130*/  LOP3.LUT R14, R11, 0x80000, RZ, 0xfc, !PT ;  /* 0x000800000b0e7812 */ /* 0x000fc800078efcff */
[----:B------:R-:W-:Y:S01]  /*5140*/  MOV R15, R14 ;  /* 0x0000000e000f7202 */ /* 0x000fe20000000f00 */
[----:B------:R-:W-:-:S07]  /*5150*/  IMAD.MOV.U32 R14, RZ, RZ, R10 ;  /* 0x000000ffff0e7224 */ /* 0x000fce00078e000a */
.L_x_218:
[----:B------:R-:W-:Y:S05]  /*5160*/  BSYNC.RECONVERGENT B0 ;  /* 0x0000000000007941 */ /* 0x000fea0003800200 */
.L_x_216:
[----:B------:R-:W-:Y:S01]  /*5170*/  MOV R4, R0 ;  /* 0x0000000000047202 */ /* 0x000fe20000000f00 */
[----:B------:R-:W-:Y:S02]  /*5180*/  IMAD.MOV.U32 R5, RZ, RZ, 0x0 ;  /* 0x00000000ff057424 */ /* 0x000fe400078e00ff */
[----:B------:R-:W-:Y:S02]  /*5190*/  IMAD.MOV.U32 R3, RZ, RZ, R14 ;  /* 0x000000ffff037224 */ /* 0x000fe400078e000e */
[----:B------:R-:W-:Y:S05]  /*51a0*/  RET.REL.NODEC R4 `(_ZN3cub18CUB_300001_SM_10006detail9transform16transform_kernelINS2_10policy_hubILb1EN4cuda3std3__45tupleIJN6thrust24THRUST_300001_SM_1000_NS17counting_iteratorIiNSA_11use_defaultESC_SC_EEEEEE10policy1000Ei10MediaMovelNSA_6detail15normal_iteratorINSA_10device_ptrIdEEEEJSD_EEEvT0_iT1_T2_DpNS2_10kernel_argIT3_EE) ;  /* 0xffffffac04947950 */ /* 0x000fea0003c3ffff */
.L_x_221:
        /* <DEDUP_REMOVED lines=13> */
.L_x_226:


//--------------------- .text._ZN3cub18CUB_300001_SM_10006detail8for_each13static_kernelINS2_12policy_hub_t12policy_500_tEmN6thrust24THRUST_300001_SM_1000_NS8cuda_cub20__uninitialized_fill7functorINS7_10device_ptrIdEEdEEEEvT0_T1_ --------------------------
	.section	.text._ZN3cub18CUB_300001_SM_10006detail8for_each13static_kernelINS2_12policy_hub_t12policy_500_tEmN6thrust24THRUST_300001_SM_1000_NS8cuda_cub20__uninitialized_fill7functorINS7_10device_ptrIdEEdEEEEvT0_T1_,"ax",@progbits
	.align	128
        .global         _ZN3cub18CUB_300001_SM_10006detail8for_each13static_kernelINS2_12policy_hub_t12policy_500_tEmN6thrust24THRUST_300001_SM_1000_NS8cuda_cub20__uninitialized_fill7functorINS7_10device_ptrIdEEdEEEEvT0_T1_
        .type           _ZN3cub18CUB_300001_SM_10006detail8for_each13static_kernelINS2_12policy_hub_t12policy_500_tEmN6thrust24THRUST_300001_SM_1000_NS8cuda_cub20__uninitialized_fill7functorINS7_10device_ptrIdEEdEEEEvT0_T1_,@function
        .size           _ZN3cub18CUB_300001_SM_10006detail8for_each13static_kernelINS2_12policy_hub_t12policy_500_tEmN6thrust24THRUST_300001_SM_1000_NS8cuda_cub20__uninitialized_fill7functorINS7_10device_ptrIdEEdEEEEvT0_T1_,(.L_x_229 - _ZN3cub18CUB_300001_SM_10006detail8for_each13static_kernelINS2_12policy_hub_t12policy_500_tEmN6thrust24THRUST_300001_SM_1000_NS8cuda_cub20__uninitialized_fill7functorINS7_10device_ptrIdEEdEEEEvT0_T1_)
        .other          _ZN3cub18CUB_300001_SM_10006detail8for_each13static_kernelINS2_12policy_hub_t12policy_500_tEmN6thrust24THRUST_300001_SM_1000_NS8cuda_cub20__uninitialized_fill7functorINS7_10device_ptrIdEEdEEEEvT0_T1_,@"STO_CUDA_ENTRY STV_DEFAULT"
_ZN3cub18CUB_300001_SM_10006detail8for_each13static_kernelINS2_12policy_hub_t12policy_500_tEmN6thrust24THRUST_300001_SM_1000_NS8cuda_cub20__uninitialized_fill7functorINS7_10device_ptrIdEEdEEEEvT0_T1_:
.text._ZN3cub18CUB_300001_SM_10006detail8for_each13static_kernelINS2_12policy_hub_t12policy_500_tEmN6thrust24THRUST_300001_SM_1000_NS8cuda_cub20__uninitialized_fill7functorINS7_10device_ptrIdEEdEEEEvT0_T1_:
[----:B------:R-:W-:Y:S08]  /*0000*/  LDC R1, c[0x0][0x37c] ;  /* 0x0000df00ff017b82 */ /* 0x000ff00000000800 */
[----:B------:R-:W0:Y:S01]  /*0010*/  S2UR UR4, SR_CTAID.X ;  /* 0x00000000000479c3 */ /* 0x000e220000002500 */
[----:B------:R-:W1:Y:S01]  /*0020*/  LDCU.64 UR6, c[0x0][0x380] ;  /* 0x00007000ff0677ac */ /* 0x000e620008000a00 */
[----:B------:R-:W2:Y:S01]  /*0030*/  LDCU.64 UR8, c[0x0][0x358] ;  /* 0x00006b00ff0877ac */ /* 0x000ea20008000a00 */
[----:B0-----:R-:W-:-:S04]  /*0040*/  UIMAD.WIDE.U32 UR4, UR4, 0x200, URZ ;  /* 0x00000200040478a5 */ /* 0x001fc8000f8e00ff */
[----:B-1----:R-:W-:-:S04]  /*0050*/  UIADD3 UR6, UP0, UPT, -UR4, UR6, URZ ;  /* 0x0000000604067290 */ /* 0x002fc8000ff1e1ff */
[----:B------:R-:W-:Y:S02]  /*0060*/  UIADD3.X UR7, UPT, UPT, ~UR5, UR7, URZ, UP0, !UPT ;  /* 0x0000000705077290 */ /* 0x000fe400087fe5ff */
[----:B------:R-:W-:-:S04]  /*0070*/  UISETP.GE.U32.AND UP0, UPT, UR6, 0x200, UPT ;  /* 0x000002000600788c */ /* 0x000fc8000bf06070 */
[----:B------:R-:W-:-:S09]  /*0080*/  UISETP.GE.U32.AND.EX UP0, UPT, UR7, URZ, UPT, UP0 ;  /* 0x000000ff0700728c */ /* 0x000fd2000bf06100 */
[----:B--2---:R-:W-:Y:S05]  /*0090*/  BRA.U !UP0, `(.L_x_222) ;  /* 0x0000000108287547 */ /* 0x004fea000b800000 */
[----:B------:R-:W0:Y:S01]  /*00a0*/  S2R R0, SR_TID.X ;  /* 0x0000000000007919 */ /* 0x000e220000002100 */
[----:B------:R-:W1:Y:S01]  /*00b0*/  LDCU.64 UR6, c[0x0][0x388] ;  /* 0x00007100ff0677ac */ /* 0x000e620008000a00 */
[----:B------:R-:W2:Y:S01]  /*00c0*/  LDC.64 R4, c[0x0][0x390] ;  /* 0x0000e400ff047b82 */ /* 0x000ea20000000a00 */
[----:B0-----:R-:W-:-:S05]  /*00d0*/  IADD3 R0, P0, PT, R0, UR4, RZ ;  /* 0x0000000400007c10 */ /* 0x001fca000ff1e0ff */
[----:B------:R-:W-:Y:S01]  /*00e0*/  IMAD.X R3, RZ, RZ, UR5, P0 ;  /* 0x00000005ff037e24 */ /* 0x000fe200080e06ff */
[----:B-1----:R-:W-:-:S04]  /*00f0*/  LEA R2, P0, R0, UR6, 0x3 ;  /* 0x0000000600027c11 */ /* 0x002fc8000f8018ff */
[----:B------:R-:W-:-:S05]  /*0100*/  LEA.HI.X R3, R0, UR7, R3, 0x3, P0 ;  /* 0x0000000700037c11 */ /* 0x000fca00080f1c03 */
[----:B--2---:R-:W-:Y:S04]  /*0110*/  STG.E.64 desc[UR8][R2.64], R4 ;  /* 0x0000000402007986 */ /* 0x004fe8000c101b08 */
[----:B------:R-:W-:Y:S01]  /*0120*/  STG.E.64 desc[UR8][R2.64+0x800], R4 ;  /* 0x0008000402007986 */ /* 0x000fe2000c101b08 */
[----:B------:R-:W-:Y:S05]  /*0130*/  EXIT ;  /* 0x000000000000794d */ /* 0x000fea0003800000 */
.L_x_222:
[----:B------:R-:W0:Y:S01]  /*0140*/  S2R R0, SR_TID.X ;  /* 0x0000000000007919 */ /* 0x000e220000002100 */
[----:B------:R-:W-:Y:S01]  /*0150*/  IMAD.U32 R2, RZ, RZ, UR7 ;  /* 0x00000007ff027e24 */ /* 0x000fe2000f8e00ff */
[----:B------:R-:W1:Y:S01]  /*0160*/  LDCU.64 UR10, c[0x0][0x388] ;  /* 0x00007100ff0a77ac */ /* 0x000e620008000a00 */
[----:B------:R-:W-:Y:S01]  /*0170*/  IMAD.U32 R6, RZ, RZ, UR7 ;  /* 0x00000007ff067e24 */ /* 0x000fe2000f8e00ff */
[----:B0-----:R-:W-:-:S04]  /*0180*/  ISETP.LT.U32.AND P0, PT, R0, UR6, PT ;  /* 0x0000000600007c0c */ /* 0x001fc8000bf01070 */
[----:B------:R-:W-:Y:S01]  /*0190*/  ISETP.GT.U32.AND.EX P0, PT, R2, RZ, PT, P0 ;  /* 0x000000ff0200720c */ /* 0x000fe20003f04100 */
[C---:B------:R-:W-:Y:S01]  /*01a0*/  VIADD R2, R0.reuse, 0x100 ;  /* 0x0000010000027836 */ /* 0x040fe20000000000 */
[----:B------:R-:W-:-:S04]  /*01b0*/  IADD3 R0, P2, PT, R0, UR4, RZ ;  /* 0x0000000400007c10 */ /* 0x000fc8000ff5e0ff */
[----:B------:R-:W-:Y:S01]  /*01c0*/  ISETP.LT.U32.AND P1, PT, R2, UR6, PT ;  /* 0x0000000602007c0c */ /* 0x000fe2000bf21070 */
[----:B------:R-:W-:Y:S01]  /*01d0*/  IMAD.X R3, RZ, RZ, UR5, P2 ;  /* 0x00000005ff037e24 */ /* 0x000fe200090e06ff */
[----:B-1----:R-:W-:Y:S02]  /*01e0*/  LEA R2, P2, R0, UR10, 0x3 ;  /* 0x0000000a00027c11 */ /* 0x002fe4000f8418ff */
[----:B------:R-:W-:Y:S02]  /*01f0*/  ISETP.GT.U32.AND.EX P1, PT, R6, RZ, PT, P1 ;  /* 0x000000ff0600720c */ /* 0x000fe40003f24110 */
[----:B------:R-:W-:Y:S01]  /*0200*/  LEA.HI.X R3, R0, UR11, R3, 0x3, P2 ;  /* 0x0000000b00037c11 */ /* 0x000fe200090f1c03 */
[----:B------:R-:W0:Y:S04]  /*0210*/  @P0 LDC.64 R4, c[0x0][0x390] ;  /* 0x0000e400ff040b82 */ /* 0x000e280000000a00 */
[----:B0-----:R0:W-:Y:S06]  /*0220*/  @P0 STG.E.64 desc[UR8][R2.64], R4 ;  /* 0x0000000402000986 */ /* 0x0011ec000c101b08 */
[----:B------:R-:W-:Y:S05]  /*0230*/  @!P1 EXIT ;  /* 0x000000000000994d */ /* 0x000fea0003800000 */
[----:B0-----:R-:W0:Y:S02]  /*0240*/  LDC.64 R4, c[0x0][0x390] ;  /* 0x0000e400ff047b82 */ /* 0x001e240000000a00 */
[----:B0-----:R-:W-:Y:S01]  /*0250*/  STG.E.64 desc[UR8][R2.64+0x800], R4 ;  /* 0x0008000402007986 */ /* 0x001fe2000c101b08 */
[----:B------:R-:W-:Y:S05]  /*0260*/  EXIT ;  /* 0x000000000000794d */ /* 0x000fea0003800000 */
.L_x_223:
        /* <DEDUP_REMOVED lines=9> */
.L_x_229:


//--------------------- .text._ZN3cub18CUB_300001_SM_10006detail11EmptyKernelIvEEvv --------------------------
	.section	.text._ZN3cub18CUB_300001_SM_10006detail11EmptyKernelIvEEvv,"ax",@progbits
	.align	128
        .global         _ZN3cub18CUB_300001_SM_10006detail11EmptyKernelIvEEvv
        .type           _ZN3cub18CUB_300001_SM_10006detail11EmptyKernelIvEEvv,@function
        .size           _ZN3cub18CUB_300001_SM_10006detail11EmptyKernelIvEEvv,(.L_x_230 - _ZN3cub18CUB_300001_SM_10006detail11EmptyKernelIvEEvv)
        .other          _ZN3cub18CUB_300001_SM_10006detail11EmptyKernelIvEEvv,@"STO_CUDA_ENTRY STV_DEFAULT"
_ZN3cub18CUB_300001_SM_10006detail11EmptyKernelIvEEvv:
.text._ZN3cub18CUB_300001_SM_10006detail11EmptyKernelIvEEvv:
[----:B------:R-:W-:Y:S01]  /*0000*/  LDC R1, c[0x0][0x37c] ;  /* 0x0000df00ff017b82 */ /* 0x000fe20000000800 */
[----:B------:R-:W-:Y:S05]  /*0010*/  EXIT ;  /* 0x000000000000794d */ /* 0x000fea0003800000 */
.L_x_224:
        /* <DEDUP_REMOVED lines=14> */
.L_x_230:


//--------------------- .nv.shared.reserved.0     --------------------------
	.section	.nv.shared.reserved.0,"aw",@nobits
	.weak		__nv_reservedSMEM_offset_0_alias
	.size		__nv_reservedSMEM_offset_0_alias, 0, 64
	.other		__nv_reservedSMEM_offset_0_alias,@"STO_CUDA_RESERVED_SHARED STV_DEFAULT"
__nv_reservedSMEM_offset_0_alias:
	.zero		0
	.zero		64


//--------------------- .nv.global                --------------------------
	.section	.nv.global,"aw",@nobits
.nv.global:
	.type		_ZN30_INTERNAL_6cbd75b9_4_k_cu_main6thrust24THRUST_300001_SM_1000_NS3seqE,@object
	.size		_ZN30_INTERNAL_6cbd75b9_4_k_cu_main6thrust24THRUST_300001_SM_1000_NS3seqE,(_ZN30_INTERNAL_6cbd75b9_4_k_cu_main4cuda3std3__48in_placeE - _ZN30_INTERNAL_6cbd75b9_4_k_cu_main6thrust24THRUST_300001_SM_1000_NS3seqE)
_ZN30_INTERNAL_6cbd75b9_4_k_cu_main6thrust24THRUST_300001_SM_1000_NS3seqE:
	.zero		1
	.type		_ZN30_INTERNAL_6cbd75b9_4_k_cu_main4cuda3std3__48in_placeE,@object
	.size		_ZN30_INTERNAL_6cbd75b9_4_k_cu_main4cuda3std3__48in_placeE,(_ZN30_INTERNAL_6cbd75b9_4_k_cu_main4cuda3std6ranges3__45__cpo4sizeE - _ZN30_INTERNAL_6cbd75b9_4_k_cu_main4cuda3std3__48in_placeE)
_ZN30_INTERNAL_6cbd75b9_4_k_cu_main4cuda3std3__48in_placeE:
	.zero		1
	.type		_ZN30_INTERNAL_6cbd75b9_4_k_cu_main4cuda3std6ranges3__45__cpo4sizeE,@object
	.size		_ZN30_INTERNAL_6cbd75b9_4_k_cu_main4cuda3std6ranges3__45__cpo4sizeE,(_ZN30_INTERNAL_6cbd75b9_4_k_cu_main6thrust24THRUST_300001_SM_1000_NS12placeholders2_3E - _ZN30_INTERNAL_6cbd75b9_4_k_cu_main4cuda3std6ranges3__45__cpo4sizeE)
_ZN30_INTERNAL_6cbd75b9_4_k_cu_main4cuda3std6ranges3__45__cpo4sizeE:
	.zero		1
	.type		_ZN30_INTERNAL_6cbd75b9_4_k_cu_main6thrust24THRUST_300001_SM_1000_NS12placeholders2_3E,@object
	.size		_ZN30_INTERNAL_6cbd75b9_4_k_cu_main6thrust24THRUST_300001_SM_1000_NS12placeholders2_3E,(_ZN30_INTERNAL_6cbd75b9_4_k_cu_main4cuda3std3__45__cpo6cbeginE - _ZN30_INTERNAL_6cbd75b9_4_k_cu_main6thrust24THRUST_300001_SM_1000_NS12placeholders2_3E)
_ZN30_INTERNAL_6cbd75b9_4_k_cu_main6thrust24THRUST_300001_SM_1000_NS12placeholders2_3E:
	.zero		1
	.type		_ZN30_INTERNAL_6cbd75b9_4_k_cu_main4cuda3std3__45__cpo6cbeginE,@object
	.size		_ZN30_INTERNAL_6cbd75b9_4_k_cu_main4cuda3std3__45__cpo6cbeginE,(_ZN30_INTERNAL_6cbd75b9_4_k_cu_main4cuda3std6ranges3__45__cpo6cbeginE - _ZN30_INTERNAL_6cbd75b9_4_k_cu_main4cuda3std3__45__cpo6cbeginE)
_ZN30_INTERNAL_6cbd75b9_4_k_cu_main4cuda3std3__45__cpo6cbeginE:
	.zero		1
	.type		_ZN30_INTERNAL_6cbd75b9_4_k_cu_main4cuda3std6ranges3__45__cpo6cbeginE,@object
	.size		_ZN30_INTERNAL_6cbd75b9_4_k_cu_main4cuda3std6ranges3__45__cpo6cbeginE,(_ZN30_INTERNAL_6cbd75b9_4_k_cu_main6thrust24THRUST_300001_SM_1000_NS12placeholders2_7E - _ZN30_INTERNAL_6cbd75b9_4_k_cu_main4cuda3std6ranges3__45__cpo6cbeginE)
_ZN30_INTERNAL_6cbd75b9_4_k_cu_main4cuda3std6ranges3__45__cpo6cbeginE:
	.zero		1
	.type		_ZN30_INTERNAL_6cbd75b9_4_k_cu_main6thrust24THRUST_300001_SM_1000_NS12placeholders2_7E,@object
	.size		_ZN30_INTERNAL_6cbd75b9_4_k_cu_main6thrust24THRUST_300001_SM_1000_NS12placeholders2_7E,(_ZN30_INTERNAL_6cbd75b9_4_k_cu_main4cuda3std3__45__cpo7crbeginE - _ZN30_INTERNAL_6cbd75b9_4_k_cu_main6thrust24THRUST_300001_SM_1000_NS12placeholders2_7E)
_ZN30_INTERNAL_6cbd75b9_4_k_cu_main6thrust24THRUST_300001_SM_1000_NS12placeholders2_7E:
	.zero		1
	.type		_ZN30_INTERNAL_6cbd75b9_4_k_cu_main4cuda3std3__45__cpo7crbeginE,@object
	.size		_ZN30_INTERNAL_6cbd75b9_4_k_cu_main4cuda3std3__45__cpo7crbeginE,(_ZN30_INTERNAL_6cbd75b9_4_k_cu_main4cuda3std6ranges3__45__cpo4nextE - _ZN30_INTERNAL_6cbd75b9_4_k_cu_main4cuda3std3__45__cpo7crbeginE)
_ZN30_INTERNAL_6cbd75b9_4_k_cu_main4cuda3std3__45__cpo7crbeginE:
	.zero		1
	.type		_ZN30_INTERNAL_6cbd75b9_4_k_cu_main4cuda3std6ranges3__45__cpo4nextE,@object
	.size		_ZN30_INTERNAL_6cbd75b9_4_k_cu_main4cuda3std6ranges3__45__cpo4nextE,(_ZN30_INTERNAL_6cbd75b9_4_k_cu_main4cuda3std6ranges3__45__cpo4swapE - _ZN30_INTERNAL_6cbd75b9_4_k_cu_main4cuda3std6ranges3__45__cpo4nextE)
_ZN30_INTERNAL_6cbd75b9_4_k_cu_main4cuda3std6ranges3__45__cpo4nextE:
	.zero		1
	.type		_ZN30_INTERNAL_6cbd75b9_4_k_cu_main4cuda3std6ranges3__45__cpo4swapE,@object
	.size		_ZN30_INTERNAL_6cbd75b9_4_k_cu_main4cuda3std6ranges3__45__cpo4swapE,(_ZN30_INTERNAL_6cbd75b9_4_k_cu_main6thrust24THRUST_300001_SM_1000_NS8cuda_cub10par_nosyncE - _ZN30_INTERNAL_6cbd75b9_4_k_cu_main4cuda3std6ranges3__45__cpo4swapE)
_ZN30_INTERNAL_6cbd75b9_4_k_cu_main4cuda3std6ranges3__45__cpo4swapE:
	.zero		1
	.type		_ZN30_INTERNAL_6cbd75b9_4_k_cu_main6thrust24THRUST_300001_SM_1000_NS8cuda_cub10par_nosyncE,@object
	.size		_ZN30_INTERNAL_6cbd75b9_4_k_cu_main6thrust24THRUST_300001_SM_1000_NS8cuda_cub10par_nosyncE,(_ZN30_INTERNAL_6cbd75b9_4_k_cu_main6thrust24THRUST_300001_SM_1000_NS12placeholders2_9E - _ZN30_INTERNAL_6cbd75b9_4_k_cu_main6thrust24THRUST_300001_SM_1000_NS8cuda_cub10par_nosyncE)
_ZN30_INTERNAL_6cbd75b9_4_k_cu_main6thrust24THRUST_300001_SM_1000_NS8cuda_cub10par_nosyncE:
	.zero		1
	.type		_ZN30_INTERNAL_6cbd75b9_4_k_cu_main6thrust24THRUST_300001_SM_1000_NS12placeholders2_9E,@object
	.size		_ZN30_INTERNAL_6cbd75b9_4_k_cu_main6thrust24THRUST_300001_SM_1000_NS12placeholders2_9E,(_ZN30_INTERNAL_6cbd75b9_4_k_cu_main4cuda3std3__432_GLOBAL__N__6cbd75b9_4_k_cu_main6ignoreE - _ZN30_INTERNAL_6cbd75b9_4_k_cu_main6thrust24THRUST_300001_SM_1000_NS12placeholders2_9E)
_ZN30_INTERNAL_6cbd75b9_4_k_cu_main6thrust24THRUST_300001_SM_1000_NS12placeholders2_9E:
	.zero		1
	.type		_ZN30_INTERNAL_6cbd75b9_4_k_cu_main4cuda3std3__432_GLOBAL__N__6cbd75b9_4_k_cu_main6ignoreE,@object
	.size		_ZN30_INTERNAL_6cbd75b9_4_k_cu_main4cuda3std3__432_GLOBAL__N__6cbd75b9_4_k_cu_main6ignoreE,(_ZN30_INTERNAL_6cbd75b9_4_k_cu_main4cuda3std6ranges3__45__cpo4dataE - _ZN30_INTERNAL_6cbd75b9_4_k_cu_main4cuda3std3__432_GLOBAL__N__6cbd75b9_4_k_cu_main6ignoreE)
_ZN30_INTERNAL_6cbd75b9_4_k_cu_main4cuda3std3__432_GLOBAL__N__6cbd75b9_4_k_cu_main6ignoreE:
	.zero		1
	.type		_ZN30_INTERNAL_6cbd75b9_4_k_cu_main4cuda3std6ranges3__45__cpo4dataE,@object
	.size		_ZN30_INTERNAL_6cbd75b9_4_k_cu_main4cuda3std6ranges3__45__cpo4dataE,(_ZN30_INTERNAL_6cbd75b9_4_k_cu_main6thrust24THRUST_300001_SM_1000_NS12placeholders2_1E - _ZN30_INTERNAL_6cbd75b9_4_k_cu_main4cuda3std6ranges3__45__cpo4dataE)
_ZN30_INTERNAL_6cbd75b9_4_k_cu_main4cuda3std6ranges3__45__cpo4dataE:
	.zero		1
	.type		_ZN30_INTERNAL_6cbd75b9_4_k_cu_main6thrust24THRUST_300001_SM_1000_NS12placeholders2_1E,@object
	.size		_ZN30_INTERNAL_6cbd75b9_4_k_cu_main6thrust24THRUST_300001_SM_1000_NS12placeholders2_1E,(_ZN30_INTERNAL_6cbd75b9_4_k_cu_main4cuda3std3__45__cpo5beginE - _ZN30_INTERNAL_6cbd75b9_4_k_cu_main6thrust24THRUST_300001_SM_1000_NS12placeholders2_1E)
_ZN30_INTERNAL_6cbd75b9_4_k_cu_main6thrust24THRUST_300001_SM_1000_NS12placeholders2_1E:
	.zero		1
	.type		_ZN30_INTERNAL_6cbd75b9_4_k_cu_main4cuda3std3__45__cpo5beginE,@object
	.size		_ZN30_INTERNAL_6cbd75b9_4_k_cu_main4cuda3std3__45__cpo5beginE,(_ZN30_INTERNAL_6cbd75b9_4_k_cu_main4cuda3std6ranges3__45__cpo5beginE - _ZN30_INTERNAL_6cbd75b9_4_k_cu_main4cuda3std3__45__cpo5beginE)
_ZN30_INTERNAL_6cbd75b9_4_k_cu_main4cuda3std3__45__cpo5beginE:
	.zero		1
	.type		_ZN30_INTERNAL_6cbd75b9_4_k_cu_main4cuda3std6ranges3__45__cpo5beginE,@object
	.size		_ZN30_INTERNAL_6cbd75b9_4_k_cu_main4cuda3std6ranges3__45__cpo5beginE,(_ZN30_INTERNAL_6cbd75b9_4_k_cu_main6thrust24THRUST_300001_SM_1000_NS12placeholders2_5E - _ZN30_INTERNAL_6cbd75b9_4_k_cu_main4cuda3std6ranges3__45__cpo5beginE)
_ZN30_INTERNAL_6cbd75b9_4_k_cu_main4cuda3std6ranges3__45__cpo5beginE:
	.zero		1
	.type		_ZN30_INTERNAL_6cbd75b9_4_k_cu_main6thrust24THRUST_300001_SM_1000_NS12placeholders2_5E,@object
	.size		_ZN30_INTERNAL_6cbd75b9_4_k_cu_main6thrust24THRUST_300001_SM_1000_NS12placeholders2_5E,(_ZN30_INTERNAL_6cbd75b9_4_k_cu_main4cuda3std3__45__cpo6rbeginE - _ZN30_INTERNAL_6cbd75b9_4_k_cu_main6thrust24THRUST_300001_SM_1000_NS12placeholders2_5E)
_ZN30_INTERNAL_6cbd75b9_4_k_cu_main6thrust24THRUST_300001_SM_1000_NS12placeholders2_5E:
	.zero		1
	.type		_ZN30_INTERNAL_6cbd75b9_4_k_cu_main4cuda3std3__45__cpo6rbeginE,@object
	.size		_ZN30_INTERNAL_6cbd75b9_4_k_cu_main4cuda3std3__45__cpo6rbeginE,(_ZN30_INTERNAL_6cbd75b9_4_k_cu_main4cuda3std6ranges3__45__cpo7advanceE - _ZN30_INTERNAL_6cbd75b9_4_k_cu_main4cuda3std3__45__cpo6rbeginE)
_ZN30_INTERNAL_6cbd75b9_4_k_cu_main4cuda3std3__45__cpo6rbeginE:
	.zero		1
	.type		_ZN30_INTERNAL_6cbd75b9_4_k_cu_main4cuda3std6ranges3__45__cpo7advanceE,@object
	.size		_ZN30_INTERNAL_6cbd75b9_4_k_cu_main4cuda3std6ranges3__45__cpo7advanceE,(_ZN30_INTERNAL_6cbd75b9_4_k_cu_main4cuda3std3__47nulloptE - _ZN30_INTERNAL_6cbd75b9_4_k_cu_main4cuda3std6ranges3__45__cpo7advanceE)
_ZN30_INTERNAL_6cbd75b9_4_k_cu_main4cuda3std6ranges3__45__cpo7advanceE:
	.zero		1
	.type		_ZN30_INTERNAL_6cbd75b9_4_k_cu_main4cuda3std3__47nulloptE,@object
	.size		_ZN30_INTERNAL_6cbd75b9_4_k_cu_main4cuda3std3__47nulloptE,(_ZN30_INTERNAL_6cbd75b9_4_k_cu_main4cuda3std6ranges3__45__cpo8distanceE - _ZN30_INTERNAL_6cbd75b9_4_k_cu_main4cuda3std3__47nulloptE)
_ZN30_INTERNAL_6cbd75b9_4_k_cu_main4cuda3std3__47nulloptE:
	.zero		1
	.type		_ZN30_INTERNAL_6cbd75b9_4_k_cu_main4cuda3std6ranges3__45__cpo8distanceE,@object
	.size		_ZN30_INTERNAL_6cbd75b9_4_k_cu_main4cuda3std6ranges3__45__cpo8distanceE,(_ZN30_INTERNAL_6cbd75b9_4_k_cu_main6thrust24THRUST_300001_SM_1000_NS12placeholders3_10E - _ZN30_INTERNAL_6cbd75b9_4_k_cu_main4cuda3std6ranges3__45__cpo8distanceE)
_ZN30_INTERNAL_6cbd75b9_4_k_cu_main4cuda3std6ranges3__45__cpo8distanceE:
	.zero		1
	.type		_ZN30_INTERNAL_6cbd75b9_4_k_cu_main6thrust24THRUST_300001_SM_1000_NS12placeholders3_10E,@object
	.size		_ZN30_INTERNAL_6cbd75b9_4_k_cu_main6thrust24THRUST_300001_SM_1000_NS12placeholders3_10E,(_ZN30_INTERNAL_6cbd75b9_4_k_cu_main4cuda3std3__419piecewise_constructE - _ZN30_INTERNAL_6cbd75b9_4_k_cu_main6thrust24THRUST_300001_SM_1000_NS12placeholders3_10E)
_ZN30_INTERNAL_6cbd75b9_4_k_cu_main6thrust24THRUST_300001_SM_1000_NS12placeholders3_10E:
	.zero		1
	.type		_ZN30_INTERNAL_6cbd75b9_4_k_cu_main4cuda3std3__419piecewise_constructE,@object
	.size		_ZN30_INTERNAL_6cbd75b9_4_k_cu_main4cuda3std3__419piecewise_constructE,(_ZN30_INTERNAL_6cbd75b9_4_k_cu_main4cuda3std6ranges3__45__cpo5cdataE - _ZN30_INTERNAL_6cbd75b9_4_k_cu_main4cuda3std3__419piecewise_constructE)
_ZN30_INTERNAL_6cbd75b9_4_k_cu_main4cuda3std3__419piecewise_constructE:
	.zero		1
	.type		_ZN30_INTERNAL_6cbd75b9_4_k_cu_main4cuda3std6ranges3__45__cpo5cdataE,@object
	.size		_ZN30_INTERNAL_6cbd75b9_4_k_cu_main4cuda3std6ranges3__45__cpo5cdataE,(_ZN30_INTERNAL_6cbd75b9_4_k_cu_main6thrust24THRUST_300001_SM_1000_NS12placeholders2_2E - _ZN30_INTERNAL_6cbd75b9_4_k_cu_main4cuda3std6ranges3__45__cpo5cdataE)
_ZN30_INTERNAL_6cbd75b9_4_k_cu_main4cuda3std6ranges3__45__cpo5cdataE:
	.zero		1
	.type		_ZN30_INTERNAL_6cbd75b9_4_k_cu_main6thrust24THRUST_300001_SM_1000_NS12placeholders2_2E,@object
	.size		_ZN30_INTERNAL_6cbd75b9_4_k_cu_main6thrust24THRUST_300001_SM_1000_NS12placeholders2_2E,(_ZN30_INTERNAL_6cbd75b9_4_k_cu_main4cuda3std3__45__cpo3endE - _ZN30_INTERNAL_6cbd75b9_4_k_cu_main6thrust24THRUST_300001_SM_1000_NS12placeholders2_2E)
_ZN30_INTERNAL_6cbd75b9_4_k_cu_main6thrust24THRUST_300001_SM_1000_NS12placeholders2_2E:
	.zero		1
	.type		_ZN30_INTERNAL_6cbd75b9_4_k_cu_main4cuda3std3__45__cpo3endE,@object
	.size		_ZN30_INTERNAL_6cbd75b9_4_k_cu_main4cuda3std3__45__cpo3endE,(_ZN30_INTERNAL_6cbd75b9_4_k_cu_main4cuda3std6ranges3__45__cpo3endE - _ZN30_INTERNAL_6cbd75b9_4_k_cu_main4cuda3std3__45__cpo3endE)
_ZN30_INTERNAL_6cbd75b9_4_k_cu_main4cuda3std3__45__cpo3endE:
	.zero		1
	.type		_ZN30_INTERNAL_6cbd75b9_4_k_cu_main4cuda3std6ranges3__45__cpo3endE,@object
	.size		_ZN30_INTERNAL_6cbd75b9_4_k_cu_main4cuda3std6ranges3__45__cpo3endE,(_ZN30_INTERNAL_6cbd75b9_4_k_cu_main6thrust24THRUST_300001_SM_1000_NS12placeholders2_6E - _ZN30_INTERNAL_6cbd75b9_4_k_cu_main4cuda3std6ranges3__45__cpo3endE)
_ZN30_INTERNAL_6cbd75b9_4_k_cu_main4cuda3std6ranges3__45__cpo3endE:
	.zero		1
	.type		_ZN30_INTERNAL_6cbd75b9_4_k_cu_main6thrust24THRUST_300001_SM_1000_NS12placeholders2_6E,@object
	.size		_ZN30_INTERNAL_6cbd75b9_4_k_cu_main6thrust24THRUST_300001_SM_1000_NS12placeholders2_6E,(_ZN30_INTERNAL_6cbd75b9_4_k_cu_main4cuda3std3__45__cpo4rendE - _ZN30_INTERNAL_6cbd75b9_4_k_cu_main6thrust24THRUST_300001_SM_1000_NS12placeholders2_6E)
_ZN30_INTERNAL_6cbd75b9_4_k_cu_main6thrust24THRUST_300001_SM_1000_NS12placeholders2_6E:
	.zero		1
	.type		_ZN30_INTERNAL_6cbd75b9_4_k_cu_main4cuda3std3__45__cpo4rendE,@object
	.size		_ZN30_INTERNAL_6cbd75b9_4_k_cu_main4cuda3std3__45__cpo4rendE,(_ZN30_INTERNAL_6cbd75b9_4_k_cu_main4cuda3std6ranges3__45__cpo9iter_swapE - _ZN30_INTERNAL_6cbd75b9_4_k_cu_main4cuda3std3__45__cpo4rendE)
_ZN30_INTERNAL_6cbd75b9_4_k_cu_main4cuda3std3__45__cpo4rendE:
	.zero		1
	.type		_ZN30_INTERNAL_6cbd75b9_4_k_cu_main4cuda3std6ranges3__45__cpo9iter_swapE,@object
	.size		_ZN30_INTERNAL_6cbd75b9_4_k_cu_main4cuda3std6ranges3__45__cpo9iter_swapE,(_ZN30_INTERNAL_6cbd75b9_4_k_cu_main4cuda3std3__48unexpectE - _ZN30_INTERNAL_6cbd75b9_4_k_cu_main4cuda3std6ranges3__45__cpo9iter_swapE)
_ZN30_INTERNAL_6cbd75b9_4_k_cu_main4cuda3std6ranges3__45__cpo9iter_swapE:
	.zero		1
	.type		_ZN30_INTERNAL_6cbd75b9_4_k_cu_main4cuda3std3__48unexpectE,@object
	.size		_ZN30_INTERNAL_6cbd75b9_4_k_cu_main4cuda3std3__48unexpectE,(_ZN30_INTERNAL_6cbd75b9_4_k_cu_main6thrust24THRUST_300001_SM_1000_NS8cuda_cub3parE - _ZN30_INTERNAL_6cbd75b9_4_k_cu_main4cuda3std3__48unexpectE)
_ZN30_INTERNAL_6cbd75b9_4_k_cu_main4cuda3std3__48unexpectE:
	.zero		1
	.type		_ZN30_INTERNAL_6cbd75b9_4_k_cu_main6thrust24THRUST_300001_SM_1000_NS8cuda_cub3parE,@object
	.size		_ZN30_INTERNAL_6cbd75b9_4_k_cu_main6thrust24THRUST_300001_SM_1000_NS8cuda_cub3parE,(_ZN30_INTERNAL_6cbd75b9_4_k_cu_main6thrust24THRUST_300001_SM_1000_NS12placeholders2_4E - _ZN30_INTERNAL_6cbd75b9_4_k_cu_main6thrust24THRUST_300001_SM_1000_NS8cuda_cub3parE)
_ZN30_INTERNAL_6cbd75b9_4_k_cu_main6thrust24THRUST_300001_SM_1000_NS8cuda_cub3parE:
	.zero		1
	.type		_ZN30_INTERNAL_6cbd75b9_4_k_cu_main6thrust24THRUST_300001_SM_1000_NS12placeholders2_4E,@object
	.size		_ZN30_INTERNAL_6cbd75b9_4_k_cu_main6thrust24THRUST_300001_SM_1000_NS12placeholders2_4E,(_ZN30_INTERNAL_6cbd75b9_4_k_cu_main4cuda3std3__45__cpo4cendE - _ZN30_INTERNAL_6cbd75b9_4_k_cu_main6thrust24THRUST_300001_SM_1000_NS12placeholders2_4E)
_ZN30_INTERNAL_6cbd75b9_4_k_cu_main6thrust24THRUST_300001_SM_1000_NS12placeholders2_4E:
	.zero		1
	.type		_ZN30_INTERNAL_6cbd75b9_4_k_cu_main4cuda3std3__45__cpo4cendE,@object
	.size		_ZN30_INTERNAL_6cbd75b9_4_k_cu_main4cuda3std3__45__cpo4cendE,(_ZN30_INTERNAL_6cbd75b9_4_k_cu_main4cuda3std6ranges3__45__cpo4cendE - _ZN30_INTERNAL_6cbd75b9_4_k_cu_main4cuda3std3__45__cpo4cendE)
_ZN30_INTERNAL_6cbd75b9_4_k_cu_main4cuda3std3__45__cpo4cendE:
	.zero		1
	.type		_ZN30_INTERNAL_6cbd75b9_4_k_cu_main4cuda3std6ranges3__45__cpo4cendE,@object
	.size		_ZN30_INTERNAL_6cbd75b9_4_k_cu_main4cuda3std6ranges3__45__cpo4cendE,(_ZN30_INTERNAL_6cbd75b9_4_k_cu_main4cuda3std3__420unreachable_sentinelE - _ZN30_INTERNAL_6cbd75b9_4_k_cu_main4cuda3std6ranges3__45__cpo4cendE)
_ZN30_INTERNAL_6cbd75b9_4_k_cu_main4cuda3std6ranges3__45__cpo4cendE:
	.zero		1
	.type		_ZN30_INTERNAL_6cbd75b9_4_k_cu_main4cuda3std3__420unreachable_sentinelE,@object
	.size		_ZN30_INTERNAL_6cbd75b9_4_k_cu_main4cuda3std3__420unreachable_sentinelE,(_ZN30_INTERNAL_6cbd75b9_4_k_cu_main4cuda3std6ranges3__45__cpo5ssizeE - _ZN30_INTERNAL_6cbd75b9_4_k_cu_main4cuda3std3__420unreachable_sentinelE)
_ZN30_INTERNAL_6cbd75b9_4_k_cu_main4cuda3std3__420unreachable_sentinelE:
	.zero		1
	.type		_ZN30_INTERNAL_6cbd75b9_4_k_cu_main4cuda3std6ranges3__45__cpo5ssizeE,@object
	.size		_ZN30_INTERNAL_6cbd75b9_4_k_cu_main4cuda3std6ranges3__45__cpo5ssizeE,(_ZN30_INTERNAL_6cbd75b9_4_k_cu_main6thrust24THRUST_300001_SM_1000_NS12placeholders2_8E - _ZN30_INTERNAL_6cbd75b9_4_k_cu_main4cuda3std6ranges3__45__cpo5ssizeE)
_ZN30_INTERNAL_6cbd75b9_4_k_cu_main4cuda3std6ranges3__45__cpo5ssizeE:
	.zero		1
	.type		_ZN30_INTERNAL_6cbd75b9_4_k_cu_main6thrust24THRUST_300001_SM_1000_NS12placeholders2_8E,@object
	.size		_ZN30_INTERNAL_6cbd75b9_4_k_cu_main6thrust24THRUST_300001_SM_1000_NS12placeholders2_8E,(_ZN30_INTERNAL_6cbd75b9_4_k_cu_main4cuda3std3__45__cpo5crendE - _ZN30_INTERNAL_6cbd75b9_4_k_cu_main6thrust24THRUST_300001_SM_1000_NS12placeholders2_8E)
_ZN30_INTERNAL_6cbd75b9_4_k_cu_main6thrust24THRUST_300001_SM_1000_NS12placeholders2_8E:
	.zero		1
	.type		_ZN30_INTERNAL_6cbd75b9_4_k_cu_main4cuda3std3__45__cpo5crendE,@object
	.size		_ZN30_INTERNAL_6cbd75b9_4_k_cu_main4cuda3std3__45__cpo5crendE,(_ZN30_INTERNAL_6cbd75b9_4_k_cu_main4cuda3std6ranges3__45__cpo4prevE - _ZN30_INTERNAL_6cbd75b9_4_k_cu_main4cuda3std3__45__cpo5crendE)
_ZN30_INTERNAL_6cbd75b9_4_k_cu_main4cuda3std3__45__cpo5crendE:
	.zero		1
	.type		_ZN30_INTERNAL_6cbd75b9_4_k_cu_main4cuda3std6ranges3__45__cpo4prevE,@object
	.size		_ZN30_INTERNAL_6cbd75b9_4_k_cu_main4cuda3std6ranges3__45__cpo4prevE,(_ZN30_INTERNAL_6cbd75b9_4_k_cu_main4cuda3std6ranges3__45__cpo9iter_moveE - _ZN30_INTERNAL_6cbd75b9_4_k_cu_main4cuda3std6ranges3__45__cpo4prevE)
_ZN30_INTERNAL_6cbd75b9_4_k_cu_main4cuda3std6ranges3__45__cpo4prevE:
	.zero		1
	.type		_ZN30_INTERNAL_6cbd75b9_4_k_cu_main4cuda3std6ranges3__45__cpo9iter_moveE,@object
	.size		_ZN30_INTERNAL_6cbd75b9_4_k_cu_main4cuda3std6ranges3__45__cpo9iter_moveE,(_ZN30_INTERNAL_6cbd75b9_4_k_cu_main6thrust24THRUST_300001_SM_1000_NS6system6detail10sequential3seqE - _ZN30_INTERNAL_6cbd75b9_4_k_cu_main4cuda3std6ranges3__45__cpo9iter_moveE)
_ZN30_INTERNAL_6cbd75b9_4_k_cu_main4cuda3std6ranges3__45__cpo9iter_moveE:
	.zero		1
	.type		_ZN30_INTERNAL_6cbd75b9_4_k_cu_main6thrust24THRUST_300001_SM_1000_NS6system6detail10sequential3seqE,@object
	.size		_ZN30_INTERNAL_6cbd75b9_4_k_cu_main6thrust24THRUST_300001_SM_1000_NS6system6detail10sequential3seqE,(.L_31 - _ZN30_INTERNAL_6cbd75b9_4_k_cu_main6thrust24THRUST_300001_SM_1000_NS6system6detail10sequential3seqE)
_ZN30_INTERNAL_6cbd75b9_4_k_cu_main6thrust24THRUST_300001_SM_1000_NS6system6detail10sequential3seqE:
	.zero		1
.L_31:


//--------------------- .nv.constant0._ZN3cub18CUB_300001_SM_10006detail9transform16transform_kernelINS2_10policy_hubILb1EN4cuda3std3__45tupleIJN6thrust24THRUST_300001_SM_1000_NS17counting_iteratorIiNSA_11use_defaultESC_SC_EEEEEE10policy1000El10MediaMovelNSA_6detail15normal_iteratorINSA_10device_ptrIdEEEEJSD_EEEvT0_iT1_T2_DpNS2_10kernel_argIT3_EE --------------------------
	.section	.nv.constant0._ZN3cub18CUB_300001_SM_10006detail9transform16transform_kernelINS2_10policy_hubILb1EN4cuda3std3__45tupleIJN6thrust24THRUST_300001_SM_1000_NS17counting_iteratorIiNSA_11use_defaultESC_SC_EEEEEE10policy1000El10MediaMovelNSA_6detail15normal_iteratorINSA_10device_ptrIdEEEEJSD_EEEvT0_iT1_T2_DpNS2_10kernel_argIT3_EE,"a",@progbits
	.sectionflags	@""
	.align	4
.nv.constant0._ZN3cub18CUB_300001_SM_10006detail9transform16transform_kernelINS2_10policy_hubILb1EN4cuda3std3__45tupleIJN6thrust24THRUST_300001_SM_1000_NS17counting_iteratorIiNSA_11use_defaultESC_SC_EEEEEE10policy1000El10MediaMovelNSA_6detail15normal_iteratorINSA_10device_ptrIdEEEEJSD_EEEvT0_iT1_T2_DpNS2_10kernel_argIT3_EE:
	.zero		944


//--------------------- .nv.constant0._ZN3cub18CUB_300001_SM_10006detail9transform16transform_kernelINS2_10policy_hubILb1EN4cuda3std3__45tupleIJN6thrust24THRUST_300001_SM_1000_NS17counting_iteratorIiNSA_11use_defaultESC_SC_EEEEEE10policy1000Ei10MediaMovelNSA_6detail15normal_iteratorINSA_10device_ptrIdEEEEJSD_EEEvT0_iT1_T2_DpNS2_10kernel_argIT3_EE --------------------------
	.section	.nv.constant0._ZN3cub18CUB_300001_SM_10006detail9transform16transform_kernelINS2_10policy_hubILb1EN4cuda3std3__45tupleIJN6thrust24THRUST_300001_SM_1000_NS17counting_iteratorIiNSA_11use_defaultESC_SC_EEEEEE10policy1000Ei10MediaMovelNSA_6detail15normal_iteratorINSA_10device_ptrIdEEEEJSD_EEEvT0_iT1_T2_DpNS2_10kernel_argIT3_EE,"a",@progbits
	.sectionflags	@""
	.align	4
.nv.constant0._ZN3cub18CUB_300001_SM_10006detail9transform16transform_kernelINS2_10policy_hubILb1EN4cuda3std3__45tupleIJN6thrust24THRUST_300001_SM_1000_NS17counting_iteratorIiNSA_11use_defaultESC_SC_EEEEEE10policy1000Ei10MediaMovelNSA_6detail15normal_iteratorINSA_10device_ptrIdEEEEJSD_EEEvT0_iT1_T2_DpNS2_10kernel_argIT3_EE:
	.zero		936


//--------------------- .nv.constant0._ZN3cub18CUB_300001_SM_10006detail8for_each13static_kernelINS2_12policy_hub_t12policy_500_tEmN6thrust24THRUST_300001_SM_1000_NS8cuda_cub20__uninitialized_fill7functorINS7_10device_ptrIdEEdEEEEvT0_T1_ --------------------------
	.section	.nv.constant0._ZN3cub18CUB_300001_SM_10006detail8for_each13static_kernelINS2_12policy_hub_t12policy_500_tEmN6thrust24THRUST_300001_SM_1000_NS8cuda_cub20__uninitialized_fill7functorINS7_10device_ptrIdEEdEEEEvT0_T1_,"a",@progbits
	.sectionflags	@""
	.align	4
.nv.constant0._ZN3cub18CUB_300001_SM_10006detail8for_each13static_kernelINS2_12policy_hub_t12policy_500_tEmN6thrust24THRUST_300001_SM_1000_NS8cuda_cub20__uninitialized_fill7functorINS7_10device_ptrIdEEdEEEEvT0_T1_:
	.zero		920


//--------------------- .nv.constant0._ZN3cub18CUB_300001_SM_10006detail11EmptyKernelIvEEvv --------------------------
	.section	.nv.constant0._ZN3cub18CUB_300001_SM_10006detail11EmptyKernelIvEEvv,"a",@progbits
	.sectionflags	@""
	.align	4
.nv.constant0._ZN3cub18CUB_300001_SM_10006detail11EmptyKernelIvEEvv:
	.zero		896


//--------------------- SYMBOLS --------------------------

	.type		.nv.reservedSmem.offset0,@object
	.size		.nv.reservedSmem.offset0,0x4
